	.target	sm_90a

	.elftype	@"ET_EXEC"


//--------------------- .note.nv.tkinfo           --------------------------
	.section	.note.nv.tkinfo,"",@"SHT_NOTE"
	.sectionflags	@"SHF_NOTE_NV_TKINFO"
	.tkinfo
        /*0018*/ 	.word	0x00000002
        /*0030*/ 	.string	""
        /*0030*/ 	.string	"ptxas"
        /*0030*/ 	.string	"Cuda compilation tools, release 13.0, V13.0.88"
        /*0030*/ 	.string	"Build cuda_13.0.r13.0/compiler.36424714_0"
        /*0030*/ 	.string	"-arch sm_90a -m 64 "



//--------------------- .note.nv.cuinfo           --------------------------
	.section	.note.nv.cuinfo,"",@"SHT_NOTE"
	.sectionflags	@"SHF_NOTE_NV_CUINFO"
        /*0018*/ 	.short	0x0002
        /*001a*/ 	.short	0x005a
        /*001c*/ 	.short	0x0082
	.zero		2


//--------------------- .nv.info                  --------------------------
	.section	.nv.info,"",@"SHT_CUDA_INFO"
	.align	4


	//----- nvinfo : EIATTR_REGCOUNT
	.align		4
        /*0000*/ 	.byte	0x04, 0x2f
        /*0002*/ 	.short	(.L_15 - .L_14)
	.align		4
.L_14:
        /*0004*/ 	.word	index@(_ZN7cutlass13device_kernelINS_4gemm6kernel13GemmUniversalIN4cute5tupleIJiiiiEEENS1_10collective13CollectiveMmaINS1_34MainloopSm90TmaGmmaWarpSpecializedILi5ENS5_IJNS4_1CILi2EEENSA_ILi1EEESC_EEENS1_35KernelTmaWarpSpecializedCooperativeEEENS5_IJNSA_ILi512EEENSA_ILi128EEENSA_ILi32EEEEEENS_10bfloat16_tENS5_IJlSC_lEEESK_SL_NS4_8TiledMMAINS4_8MMA_AtomIJNS4_4SM904GMMA28MMA_64x128x16_F32BF16BF16_SSILNSP_5MajorE0ELSR_0ELNSP_7ScaleInE1ELSS_1EEEEEENS4_6LayoutISD_NS5_IJSC_NSA_ILi0EEESW_EEEEENS5_IJNS4_10UnderscoreESZ_SZ_EEEEENS4_13SM90_TMA_LOADENS4_14ComposedLayoutINS4_7SwizzleILi2ELi4ELi3EEENS4_18smem_ptr_flag_bitsILi16EEENSV_INS5_IJNSA_ILi8EEESI_EEENS5_IJSI_SC_EEEEEEEvNS4_8identityENS4_23SM90_TMA_LOAD_MULTICASTES1C_vS1D_EENS_8epilogue10collective6detail29Sm90TmaWarpSpecializedAdapterINS1H_15DefaultEpilogueISK_SL_SL_NS1G_6thread17LinearCombinationISK_Li1EffLNS1L_9ScaleType4KindE0ELNS_15FloatRoundStyleE2ESK_EENS1_15EpilogueDefaultEEEEEvvEEEEvNT_6ParamsE)
        /*0008*/ 	.word	0x000000a8


	//----- nvinfo : EIATTR_FRAME_SIZE
	.align		4
.L_15:
        /*000c*/ 	.byte	0x04, 0x11
        /*000e*/ 	.short	(.L_17 - .L_16)
	.align		4
.L_16:
        /*0010*/ 	.word	index@(_ZN7cutlass13device_kernelINS_4gemm6kernel13GemmUniversalIN4cute5tupleIJiiiiEEENS1_10collective13CollectiveMmaINS1_34MainloopSm90TmaGmmaWarpSpecializedILi5ENS5_IJNS4_1CILi2EEENSA_ILi1EEESC_EEENS1_35KernelTmaWarpSpecializedCooperativeEEENS5_IJNSA_ILi512EEENSA_ILi128EEENSA_ILi32EEEEEENS_10bfloat16_tENS5_IJlSC_lEEESK_SL_NS4_8TiledMMAINS4_8MMA_AtomIJNS4_4SM904GMMA28MMA_64x128x16_F32BF16BF16_SSILNSP_5MajorE0ELSR_0ELNSP_7ScaleInE1ELSS_1EEEEEENS4_6LayoutISD_NS5_IJSC_NSA_ILi0EEESW_EEEEENS5_IJNS4_10UnderscoreESZ_SZ_EEEEENS4_13SM90_TMA_LOADENS4_14ComposedLayoutINS4_7SwizzleILi2ELi4ELi3EEENS4_18smem_ptr_flag_bitsILi16EEENSV_INS5_IJNSA_ILi8EEESI_EEENS5_IJSI_SC_EEEEEEEvNS4_8identityENS4_23SM90_TMA_LOAD_MULTICASTES1C_vS1D_EENS_8epilogue10collective6detail29Sm90TmaWarpSpecializedAdapterINS1H_15DefaultEpilogueISK_SL_SL_NS1G_6thread17LinearCombinationISK_Li1EffLNS1L_9ScaleType4KindE0ELNS_15FloatRoundStyleE2ESK_EENS1_15EpilogueDefaultEEEEEvvEEEEvNT_6ParamsE)
        /*0014*/ 	.word	0x000002c0


	//----- nvinfo : EIATTR_MIN_STACK_SIZE
	.align		4
.L_17:
        /*0018*/ 	.byte	0x04, 0x12
        /*001a*/ 	.short	(.L_19 - .L_18)
	.align		4
.L_18:
        /*001c*/ 	.word	index@(_ZN7cutlass13device_kernelINS_4gemm6kernel13GemmUniversalIN4cute5tupleIJiiiiEEENS1_10collective13CollectiveMmaINS1_34MainloopSm90TmaGmmaWarpSpecializedILi5ENS5_IJNS4_1CILi2EEENSA_ILi1EEESC_EEENS1_35KernelTmaWarpSpecializedCooperativeEEENS5_IJNSA_ILi512EEENSA_ILi128EEENSA_ILi32EEEEEENS_10bfloat16_tENS5_IJlSC_lEEESK_SL_NS4_8TiledMMAINS4_8MMA_AtomIJNS4_4SM904GMMA28MMA_64x128x16_F32BF16BF16_SSILNSP_5MajorE0ELSR_0ELNSP_7ScaleInE1ELSS_1EEEEEENS4_6LayoutISD_NS5_IJSC_NSA_ILi0EEESW_EEEEENS5_IJNS4_10UnderscoreESZ_SZ_EEEEENS4_13SM90_TMA_LOADENS4_14ComposedLayoutINS4_7SwizzleILi2ELi4ELi3EEENS4_18smem_ptr_flag_bitsILi16EEENSV_INS5_IJNSA_ILi8EEESI_EEENS5_IJSI_SC_EEEEEEEvNS4_8identityENS4_23SM90_TMA_LOAD_MULTICASTES1C_vS1D_EENS_8epilogue10collective6detail29Sm90TmaWarpSpecializedAdapterINS1H_15DefaultEpilogueISK_SL_SL_NS1G_6thread17LinearCombinationISK_Li1EffLNS1L_9ScaleType4KindE0ELNS_15FloatRoundStyleE2ESK_EENS1_15EpilogueDefaultEEEEEvvEEEEvNT_6ParamsE)
        /*0020*/ 	.word	0x000002c0
.L_19:


//--------------------- .nv.compat                --------------------------
	.section	.nv.compat,"",@"SHT_CUDA_COMPAT_INFO"
	.align	4
        /*0000*/ 	.byte	0x02, 0x09, 0x01, 0x00, 0x02, 0x02, 0x04, 0x00, 0x02, 0x05, 0x05, 0x00, 0x03, 0x07, 0x01, 0x01
        /*0010*/ 	.byte	0x02, 0x03, 0x01, 0x00, 0x02, 0x06, 0x01, 0x00, 0x04, 0x0b, 0x08, 0x00, 0x00, 0x00, 0x00, 0x00
        /*0020*/ 	.byte	0x00, 0x00, 0x00, 0x00


//--------------------- .nv.info._ZN7cutlass13device_kernelINS_4gemm6kernel13GemmUniversalIN4cute5tupleIJiiiiEEENS1_10collective13CollectiveMmaINS1_34MainloopSm90TmaGmmaWarpSpecializedILi5ENS5_IJNS4_1CILi2EEENSA_ILi1EEESC_EEENS1_35KernelTmaWarpSpecializedCooperativeEEENS5_IJNSA_ILi512EEENSA_ILi128EEENSA_ILi32EEEEEENS_10bfloat16_tENS5_IJlSC_lEEESK_SL_NS4_8TiledMMAINS4_8MMA_AtomIJNS4_4SM904GMMA28MMA_64x128x16_F32BF16BF16_SSILNSP_5MajorE0ELSR_0ELNSP_7ScaleInE1ELSS_1EEEEEENS4_6LayoutISD_NS5_IJSC_NSA_ILi0EEESW_EEEEENS5_IJNS4_10UnderscoreESZ_SZ_EEEEENS4_13SM90_TMA_LOADENS4_14ComposedLayoutINS4_7SwizzleILi2ELi4ELi3EEENS4_18smem_ptr_flag_bitsILi16EEENSV_INS5_IJNSA_ILi8EEESI_EEENS5_IJSI_SC_EEEEEEEvNS4_8identityENS4_23SM90_TMA_LOAD_MULTICASTES1C_vS1D_EENS_8epilogue10collective6detail29Sm90TmaWarpSpecializedAdapterINS1H_15DefaultEpilogueISK_SL_SL_NS1G_6thread17LinearCombinationISK_Li1EffLNS1L_9ScaleType4KindE0ELNS_15FloatRoundStyleE2ESK_EENS1_15EpilogueDefaultEEEEEvvEEEEvNT_6ParamsE --------------------------
	.section	.nv.info._ZN7cutlass13device_kernelINS_4gemm6kernel13GemmUniversalIN4cute5tupleIJiiiiEEENS1_10collective13CollectiveMmaINS1_34MainloopSm90TmaGmmaWarpSpecializedILi5ENS5_IJNS4_1CILi2EEENSA_ILi1EEESC_EEENS1_35KernelTmaWarpSpecializedCooperativeEEENS5_IJNSA_ILi512EEENSA_ILi128EEENSA_ILi32EEEEEENS_10bfloat16_tENS5_IJlSC_lEEESK_SL_NS4_8TiledMMAINS4_8MMA_AtomIJNS4_4SM904GMMA28MMA_64x128x16_F32BF16BF16_SSILNSP_5MajorE0ELSR_0ELNSP_7ScaleInE1ELSS_1EEEEEENS4_6LayoutISD_NS5_IJSC_NSA_ILi0EEESW_EEEEENS5_IJNS4_10UnderscoreESZ_SZ_EEEEENS4_13SM90_TMA_LOADENS4_14ComposedLayoutINS4_7SwizzleILi2ELi4ELi3EEENS4_18smem_ptr_flag_bitsILi16EEENSV_INS5_IJNSA_ILi8EEESI_EEENS5_IJSI_SC_EEEEEEEvNS4_8identityENS4_23SM90_TMA_LOAD_MULTICASTES1C_vS1D_EENS_8epilogue10collective6detail29Sm90TmaWarpSpecializedAdapterINS1H_15DefaultEpilogueISK_SL_SL_NS1G_6thread17LinearCombinationISK_Li1EffLNS1L_9ScaleType4KindE0ELNS_15FloatRoundStyleE2ESK_EENS1_15EpilogueDefaultEEEEEvvEEEEvNT_6ParamsE,"",@"SHT_CUDA_INFO"
	.sectionflags	@""
	.align	4


	//----- nvinfo : EIATTR_CUDA_API_VERSION
	.align		4
        /*0000*/ 	.byte	0x04, 0x37
        /*0002*/ 	.short	(.L_21 - .L_20)
.L_20:
        /*0004*/ 	.word	0x00000082


	//----- nvinfo : EIATTR_KPARAM_INFO
	.align		4
.L_21:
        /*0008*/ 	.byte	0x04, 0x17
        /*000a*/ 	.short	(.L_23 - .L_22)
.L_22:
        /*000c*/ 	.word	0x00000000
        /*0010*/ 	.short	0x0000
        /*0012*/ 	.short	0x0070
        /*0014*/ 	.byte	0x00, 0xf0, 0x01, 0x10


	//----- nvinfo : EIATTR_SPARSE_MMA_MASK
	.align		4
.L_23:
        /*0018*/ 	.byte	0x03, 0x50
        /*001a*/ 	.short	0x0000


	//----- nvinfo : EIATTR_MAXREG_COUNT
	.align		4
        /*001c*/ 	.byte	0x03, 0x1b
        /*001e*/ 	.short	0x00a8


	//----- nvinfo : EIATTR_NUM_BARRIERS
	.align		4
        /*0020*/ 	.byte	0x02, 0x4c
        /*0022*/ 	.byte	0x01
	.zero		1


	//----- nvinfo : EIATTR_EXTERNS
	.align		4
        /*0024*/ 	.byte	0x04, 0x0f
        /*0026*/ 	.short	(.L_25 - .L_24)


	//   ....[0]....
	.align		4
.L_24:
        /*0028*/ 	.word	index@(__assertfail)


	//----- nvinfo : EIATTR_ANNOTATIONS
	.align		4
.L_25:
        /*002c*/ 	.byte	0x04, 0x55
        /*002e*/ 	.short	(.L_27 - .L_26)


	//   ....[0]....
.L_26:
        /*0030*/ 	.word	0x00000001
        /*0034*/ 	.byte	0x60, 0x07, 0x00, 0x00, 0x01, 0x00, 0x00, 0x00, 0x30, 0x0a, 0x00, 0x00, 0x01, 0x00, 0x00, 0x00
        /* <DEDUP_REMOVED lines=221> */
        /*0e14*/ 	.byte	0xc0, 0x5e, 0x01, 0x00, 0x01, 0x00, 0x00, 0x00, 0xe0, 0x5e, 0x01, 0x00


	//----- nvinfo : EIATTR_MERCURY_ISA_VERSION
	.align		4
.L_27:
        /*0e20*/ 	.byte	0x03, 0x5f
        /*0e22*/ 	.short	0x0101


	//----- nvinfo : EIATTR_INT_WARP_WIDE_INSTR_OFFSETS
	.align		4
        /*0e24*/ 	.byte	0x04, 0x31
        /*0e26*/ 	.short	(.L_29 - .L_28)


	//   ....[0]....
.L_28:
        /*0e28*/ 	.word	0x000005a0


	//   ....[1]....
        /*0e2c*/ 	.word	0x000005b0


	//   ....[2]....
        /*0e30*/ 	.word	0x00000720


	//----- nvinfo : EIATTR_COOP_GROUP_MASK_REGIDS
	.align		4
.L_29:
        /*0e34*/ 	.byte	0x04, 0x29
        /*0e36*/ 	.short	(.L_31 - .L_30)


	//   ....[0]....
.L_30:
        /*0e38*/ 	.word	0xffffffff


	//   ....[1]....
        /*0e3c*/ 	.word	0xffffffff


	//   ....[2]....
        /*0e40*/ 	.word	0xffffffff


	//   ....[3]....
        /*0e44*/ 	.word	0xffffffff


	//   ....[4]....
        /*0e48*/ 	.word	0xffffffff


	//   ....[5]....
        /*0e4c*/ 	.word	0xffffffff


	//----- nvinfo : EIATTR_COOP_GROUP_INSTR_OFFSETS
	.align		4
.L_31:
        /*0e50*/ 	.byte	0x04, 0x28
        /*0e52*/ 	.short	(.L_33 - .L_32)


	//   ....[0]....
.L_32:
        /*0e54*/ 	.word	0x00000070


	//   ....[1]....
        /*0e58*/ 	.word	0x00000080


	//   ....[2]....
        /*0e5c*/ 	.word	0x000001a0


	//   ....[3]....
        /*0e60*/ 	.word	0x000003f0


	//   ....[4]....
        /*0e64*/ 	.word	0x00000870


	//   ....[5]....
        /*0e68*/ 	.word	0x00001440


	//----- nvinfo : EIATTR_REG_RECONFIG
	.align		4
.L_33:
        /*0e6c*/ 	.byte	0x01, 0x54
	.zero		2


	//----- nvinfo : EIATTR_SYSCALL_OFFSETS
	.align		4
        /*0e70*/ 	.byte	0x04, 0x46
        /*0e72*/ 	.short	(.L_35 - .L_34)


	//   ....[0]....
.L_34:
        /*0e74*/ 	.word	0x000015f0


	//----- nvinfo : EIATTR_MBARRIER_INSTR_OFFSETS
	.align		4
.L_35:
        /*0e78*/ 	.byte	0x04, 0x39
        /*0e7a*/ 	.short	(.L_37 - .L_36)


	//   ....[0]....
.L_36:
        /*0e7c*/ 	.word	0x00000320
        /*0e80*/ 	.word	0x000000ff
        /*0e84*/ 	.word	0x00000000
        /*0e88*/ 	.short	0x0100
        /*0e8a*/ 	.byte	0x08
	.zero		1


	//   ....[1]....
        /*0e8c*/ 	.word	0x00000330
        /*0e90*/ 	.word	0x000000ff
        /*0e94*/ 	.word	0x00000028
        /*0e98*/ 	.short	0x0100
        /*0e9a*/ 	.byte	0x08
	.zero		1


	//   ....[2]....
        /*0e9c*/ 	.word	0x00000340
        /*0ea0*/ 	.word	0x000000ff
        /*0ea4*/ 	.word	0x00000008
        /*0ea8*/ 	.short	0x0100
        /*0eaa*/ 	.byte	0x08
	.zero		1


	//   ....[3]....
        /*0eac*/ 	.word	0x00000350
        /*0eb0*/ 	.word	0x000000ff
        /*0eb4*/ 	.word	0x00000030
        /*0eb8*/ 	.short	0x0100
        /*0eba*/ 	.byte	0x08
	.zero		1


	//   ....[4]....
        /*0ebc*/ 	.word	0x00000360
        /*0ec0*/ 	.word	0x000000ff
        /*0ec4*/ 	.word	0x00000010
        /*0ec8*/ 	.short	0x0100
        /*0eca*/ 	.byte	0x08
	.zero		1


	//   ....[5]....
        /*0ecc*/ 	.word	0x00000370
        /*0ed0*/ 	.word	0x000000ff
        /*0ed4*/ 	.word	0x00000038
        /*0ed8*/ 	.short	0x0100
        /*0eda*/ 	.byte	0x08
	.zero		1


	//   ....[6]....
        /*0edc*/ 	.word	0x00000380
        /*0ee0*/ 	.word	0x000000ff
        /*0ee4*/ 	.word	0x00000018
        /*0ee8*/ 	.short	0x0100
        /*0eea*/ 	.byte	0x08
	.zero		1


	//   ....[7]....
        /*0eec*/ 	.word	0x00000390
        /*0ef0*/ 	.word	0x000000ff
        /*0ef4*/ 	.word	0x00000040
        /*0ef8*/ 	.short	0x0100
        /*0efa*/ 	.byte	0x08
	.zero		1


	//   ....[8]....
        /*0efc*/ 	.word	0x000003a0
        /*0f00*/ 	.word	0x000000ff
        /*0f04*/ 	.word	0x00000020
        /*0f08*/ 	.short	0x0100
        /*0f0a*/ 	.byte	0x08
	.zero		1


	//   ....[9]....
        /*0f0c*/ 	.word	0x000003b0
        /*0f10*/ 	.word	0x000000ff
        /*0f14*/ 	.word	0x00000048
        /*0f18*/ 	.short	0x0100
        /*0f1a*/ 	.byte	0x08
	.zero		1


	//   ....[10]....
        /*0f1c*/ 	.word	0x000007a0
        /*0f20*/ 	.word	0x000000ff
        /*0f24*/ 	.word	0x00000060
        /*0f28*/ 	.short	0x0100
        /*0f2a*/ 	.byte	0x06
	.zero		1


	//   ....[11]....
        /*0f2c*/ 	.word	0x000007d0
        /*0f30*/ 	.word	0x000000ff
        /*0f34*/ 	.word	0x00000068
        /*0f38*/ 	.short	0x0100
        /*0f3a*/ 	.byte	0x06
	.zero		1


	//   ....[12]....
        /*0f3c*/ 	.word	0x00001690
        /*0f40*/ 	.word	0x00000003
        /*0f44*/ 	.word	0x00000000
        /*0f48*/ 	.short	0x010a
        /*0f4a*/ 	.byte	0x3f
	.zero		1


	//   ....[13]....
        /*0f4c*/ 	.word	0x000016d0
        /*0f50*/ 	.word	0x00000003
        /*0f54*/ 	.word	0x00000000
        /*0f58*/ 	.short	0x010a
        /*0f5a*/ 	.byte	0x3f
	.zero		1


	//   ....[14]....
        /*0f5c*/ 	.word	0x00002810
        /*0f60*/ 	.word	0x000000ff
        /*0f64*/ 	.word	0x00000000
        /*0f68*/ 	.short	0x010a
        /*0f6a*/ 	.byte	0x08
	.zero		1


	//   ....[15]....
        /*0f6c*/ 	.word	0x00002850
        /*0f70*/ 	.word	0x000000ff
        /*0f74*/ 	.word	0x00000000
        /*0f78*/ 	.short	0x010a
        /*0f7a*/ 	.byte	0x08
	.zero		1


	//   ....[16]....
        /*0f7c*/ 	.word	0x00003da0
        /*0f80*/ 	.word	0x00000004
        /*0f84*/ 	.word	0x00000000
        /*0f88*/ 	.short	0x0101
        /*0f8a*/ 	.byte	0x3f
	.zero		1


	//   ....[17]....
        /*0f8c*/ 	.word	0x00003f80
        /*0f90*/ 	.word	0x00000000
        /*0f94*/ 	.word	0x00000000
        /*0f98*/ 	.short	0x0101
        /*0f9a*/ 	.byte	0x3f
	.zero		1


	//   ....[18]....
        /*0f9c*/ 	.word	0x00015a50
        /*0fa0*/ 	.word	0x00000005
        /*0fa4*/ 	.word	0x00000028
        /*0fa8*/ 	.short	0x010a
        /*0faa*/ 	.byte	0x3f
	.zero		1


	//   ....[19]....
        /*0fac*/ 	.word	0x00015de0
        /*0fb0*/ 	.word	0x00000002
        /*0fb4*/ 	.word	0x00000068
        /*0fb8*/ 	.short	0x0101
        /*0fba*/ 	.byte	0x3f
	.zero		1


	//   ....[20]....
        /*0fbc*/ 	.word	0x000165e0
        /*0fc0*/ 	.word	0x00000005
        /*0fc4*/ 	.word	0x00000000
        /*0fc8*/ 	.short	0x010a
        /*0fca*/ 	.byte	0x3f
	.zero		1


	//   ....[21]....
        /*0fcc*/ 	.word	0x00016670
        /*0fd0*/ 	.word	0x00000007
        /*0fd4*/ 	.word	0x00000000
        /*0fd8*/ 	.short	0x010a
        /*0fda*/ 	.byte	0x3f
	.zero		1


	//   ....[22]....
        /*0fdc*/ 	.word	0x00016700
        /*0fe0*/ 	.word	0x00000007
        /*0fe4*/ 	.word	0x00000000
        /*0fe8*/ 	.short	0x010a
        /*0fea*/ 	.byte	0x3f
	.zero		1


	//   ....[23]....
        /*0fec*/ 	.word	0x00016790
        /*0ff0*/ 	.word	0x00000007
        /*0ff4*/ 	.word	0x00000000
        /*0ff8*/ 	.short	0x010a
        /*0ffa*/ 	.byte	0x3f
	.zero		1


	//   ....[24]....
        /*0ffc*/ 	.word	0x00016820
        /*1000*/ 	.word	0x00000003
        /*1004*/ 	.word	0x00000000
        /*1008*/ 	.short	0x010a
        /*100a*/ 	.byte	0x3f
	.zero		1


	//   ....[25]....
        /*100c*/ 	.word	0x00016880
        /*1010*/ 	.word	0x00000003
        /*1014*/ 	.word	0x00000000
        /*1018*/ 	.short	0x010a
        /*101a*/ 	.byte	0x3f
	.zero		1


	//   ....[26]....
        /*101c*/ 	.word	0x000168e0
        /*1020*/ 	.word	0x00000006
        /*1024*/ 	.word	0x00000000
        /*1028*/ 	.short	0x010a
        /*102a*/ 	.byte	0x3f
	.zero		1


	//   ....[27]....
        /*102c*/ 	.word	0x000169b0
        /*1030*/ 	.word	0x00000005
        /*1034*/ 	.word	0x00000028
        /*1038*/ 	.short	0x010a
        /*103a*/ 	.byte	0x3f
	.zero		1


	//   ....[28]....
        /*103c*/ 	.word	0x00016a80
        /*1040*/ 	.word	0x00000005
        /*1044*/ 	.word	0x00000000
        /*1048*/ 	.short	0x010a
        /*104a*/ 	.byte	0x3f
	.zero		1


	//   ....[29]....
        /*104c*/ 	.word	0x00016ad0
        /*1050*/ 	.word	0x00000007
        /*1054*/ 	.word	0x00000000
        /*1058*/ 	.short	0x010a
        /*105a*/ 	.byte	0x3f
	.zero		1


	//   ....[30]....
        /*105c*/ 	.word	0x00016b20
        /*1060*/ 	.word	0x00000007
        /*1064*/ 	.word	0x00000000
        /*1068*/ 	.short	0x010a
        /*106a*/ 	.byte	0x3f
	.zero		1


	//   ....[31]....
        /*106c*/ 	.word	0x00016b70
        /*1070*/ 	.word	0x00000007
        /*1074*/ 	.word	0x00000000
        /*1078*/ 	.short	0x010a
        /*107a*/ 	.byte	0x3f
	.zero		1


	//----- nvinfo : EIATTR_NUM_MBARRIERS
	.align		4
.L_37:
        /*107c*/ 	.byte	0x03, 0x38
        /*107e*/ 	.short	0x000c


	//----- nvinfo : EIATTR_EXIT_INSTR_OFFSETS
	.align		4
        /*1080*/ 	.byte	0x04, 0x1c
        /*1082*/ 	.short	(.L_39 - .L_38)


	//   ....[0]....
.L_38:
        /*1084*/ 	.word	0x00000ad0


	//   ....[1]....
        /*1088*/ 	.word	0x00001360


	//   ....[2]....
        /*108c*/ 	.word	0x000150a0


	//   ....[3]....
        /*1090*/ 	.word	0x000156c0


	//   ....[4]....
        /*1094*/ 	.word	0x00016870


	//----- nvinfo : EIATTR_MAX_THREADS
	.align		4
.L_39:
        /*1098*/ 	.byte	0x04, 0x05
        /*109a*/ 	.short	(.L_41 - .L_40)
.L_40:
        /*109c*/ 	.word	0x00000180
        /*10a0*/ 	.word	0x00000001
        /*10a4*/ 	.word	0x00000001


	//----- nvinfo : EIATTR_CRS_STACK_SIZE
	.align		4
.L_41:
        /*10a8*/ 	.byte	0x04, 0x1e
        /*10aa*/ 	.short	(.L_43 - .L_42)
.L_42:
        /*10ac*/ 	.word	0x00000000


	//----- nvinfo : EIATTR_CBANK_PARAM_SIZE
	.align		4
.L_43:
        /*10b0*/ 	.byte	0x03, 0x19
        /*10b2*/ 	.short	0x0470


	//----- nvinfo : EIATTR_PARAM_CBANK
	.align		4
        /*10b4*/ 	.byte	0x04, 0x0a
        /*10b6*/ 	.short	(.L_45 - .L_44)
	.align		4
.L_44:
        /*10b8*/ 	.word	index@(.nv.constant0._ZN7cutlass13device_kernelINS_4gemm6kernel13GemmUniversalIN4cute5tupleIJiiiiEEENS1_10collective13CollectiveMmaINS1_34MainloopSm90TmaGmmaWarpSpecializedILi5ENS5_IJNS4_1CILi2EEENSA_ILi1EEESC_EEENS1_35KernelTmaWarpSpecializedCooperativeEEENS5_IJNSA_ILi512EEENSA_ILi128EEENSA_ILi32EEEEEENS_10bfloat16_tENS5_IJlSC_lEEESK_SL_NS4_8TiledMMAINS4_8MMA_AtomIJNS4_4SM904GMMA28MMA_64x128x16_F32BF16BF16_SSILNSP_5MajorE0ELSR_0ELNSP_7ScaleInE1ELSS_1EEEEEENS4_6LayoutISD_NS5_IJSC_NSA_ILi0EEESW_EEEEENS5_IJNS4_10UnderscoreESZ_SZ_EEEEENS4_13SM90_TMA_LOADENS4_14ComposedLayoutINS4_7SwizzleILi2ELi4ELi3EEENS4_18smem_ptr_flag_bitsILi16EEENSV_INS5_IJNSA_ILi8EEESI_EEENS5_IJSI_SC_EEEEEEEvNS4_8identityENS4_23SM90_TMA_LOAD_MULTICASTES1C_vS1D_EENS_8epilogue10collective6detail29Sm90TmaWarpSpecializedAdapterINS1H_15DefaultEpilogueISK_SL_SL_NS1G_6thread17LinearCombinationISK_Li1EffLNS1L_9ScaleType4KindE0ELNS_15FloatRoundStyleE2ESK_EENS1_15EpilogueDefaultEEEEEvvEEEEvNT_6ParamsE)
        /*10bc*/ 	.short	0x0210
        /*10be*/ 	.short	0x0470


	//----- nvinfo : EIATTR_SW_WAR
	.align		4
.L_45:
        /*10c0*/ 	.byte	0x04, 0x36
        /*10c2*/ 	.short	(.L_47 - .L_46)
.L_46:
        /*10c4*/ 	.word	0x00000008
.L_47:


//--------------------- .nv.callgraph             --------------------------
	.section	.nv.callgraph,"",@"SHT_CUDA_CALLGRAPH"
	.align	4
	.sectionentsize	8
	.align		4
        /*0000*/ 	.word	0x00000000
	.align		4
        /*0004*/ 	.word	0xffffffff
	.align		4
        /*0008*/ 	.word	index@(_ZN7cutlass13device_kernelINS_4gemm6kernel13GemmUniversalIN4cute5tupleIJiiiiEEENS1_10collective13CollectiveMmaINS1_34MainloopSm90TmaGmmaWarpSpecializedILi5ENS5_IJNS4_1CILi2EEENSA_ILi1EEESC_EEENS1_35KernelTmaWarpSpecializedCooperativeEEENS5_IJNSA_ILi512EEENSA_ILi128EEENSA_ILi32EEEEEENS_10bfloat16_tENS5_IJlSC_lEEESK_SL_NS4_8TiledMMAINS4_8MMA_AtomIJNS4_4SM904GMMA28MMA_64x128x16_F32BF16BF16_SSILNSP_5MajorE0ELSR_0ELNSP_7ScaleInE1ELSS_1EEEEEENS4_6LayoutISD_NS5_IJSC_NSA_ILi0EEESW_EEEEENS5_IJNS4_10UnderscoreESZ_SZ_EEEEENS4_13SM90_TMA_LOADENS4_14ComposedLayoutINS4_7SwizzleILi2ELi4ELi3EEENS4_18smem_ptr_flag_bitsILi16EEENSV_INS5_IJNSA_ILi8EEESI_EEENS5_IJSI_SC_EEEEEEEvNS4_8identityENS4_23SM90_TMA_LOAD_MULTICASTES1C_vS1D_EENS_8epilogue10collective6detail29Sm90TmaWarpSpecializedAdapterINS1H_15DefaultEpilogueISK_SL_SL_NS1G_6thread17LinearCombinationISK_Li1EffLNS1L_9ScaleType4KindE0ELNS_15FloatRoundStyleE2ESK_EENS1_15EpilogueDefaultEEEEEvvEEEEvNT_6ParamsE)
	.align		4
        /*000c*/ 	.word	index@(__assertfail)
	.align		4
        /*0010*/ 	.word	0x00000000
	.align		4
        /*0014*/ 	.word	0xfffffffe
	.align		4
        /*0018*/ 	.word	0x00000000
	.align		4
        /*001c*/ 	.word	0xfffffffd
	.align		4
        /*0020*/ 	.word	0x00000000
	.align		4
        /*0024*/ 	.word	0xfffffffc


//--------------------- .nv.constant4             --------------------------
	.section	.nv.constant4,"a",@progbits
	.align	8
	.align		8
.nv.constant4:
        /*0000*/ 	.dword	__assertfail
	.align		8
        /*0008*/ 	.dword	__unnamed_1
	.align		8
        /*0010*/ 	.dword	_ZN39_INTERNAL_d9e285b0_4_k_cu_97d36796_35544cuda3std3__45__cpo5beginE
	.align		8
        /*0018*/ 	.dword	_ZN39_INTERNAL_d9e285b0_4_k_cu_97d36796_35544cuda3std3__45__cpo3endE
	.align		8
        /*0020*/ 	.dword	_ZN39_INTERNAL_d9e285b0_4_k_cu_97d36796_35544cuda3std3__45__cpo6cbeginE
	.align		8
        /*0028*/ 	.dword	_ZN39_INTERNAL_d9e285b0_4_k_cu_97d36796_35544cuda3std3__45__cpo4cendE
	.align		8
        /*0030*/ 	.dword	_ZN39_INTERNAL_d9e285b0_4_k_cu_97d36796_35544cuda3std3__441_GLOBAL__N__d9e285b0_4_k_cu_97d36796_35546ignoreE
	.align		8
        /*0038*/ 	.dword	_ZN39_INTERNAL_d9e285b0_4_k_cu_97d36796_35544cuda3std3__419piecewise_constructE
	.align		8
        /*0040*/ 	.dword	_ZN39_INTERNAL_d9e285b0_4_k_cu_97d36796_35544cuda3std3__48in_placeE
	.align		8
        /*0048*/ 	.dword	_ZN39_INTERNAL_d9e285b0_4_k_cu_97d36796_35544cuda3std6ranges3__45__cpo4swapE
	.align		8
        /*0050*/ 	.dword	_ZN39_INTERNAL_d9e285b0_4_k_cu_97d36796_35544cuda3std6ranges3__45__cpo9iter_moveE
	.align		8
        /*0058*/ 	.dword	_ZN39_INTERNAL_d9e285b0_4_k_cu_97d36796_35544cute7productE
	.align		8
        /*0060*/ 	.dword	_ZN39_INTERNAL_d9e285b0_4_k_cu_97d36796_35544cute1_E
	.align		8
        /*0068*/ 	.dword	$str$22
	.align		8
        /*0070*/ 	.dword	$str$23


//--------------------- .text._ZN7cutlass13device_kernelINS_4gemm6kernel13GemmUniversalIN4cute5tupleIJiiiiEEENS1_10collective13CollectiveMmaINS1_34MainloopSm90TmaGmmaWarpSpecializedILi5ENS5_IJNS4_1CILi2EEENSA_ILi1EEESC_EEENS1_35KernelTmaWarpSpecializedCooperativeEEENS5_IJNSA_ILi512EEENSA_ILi128EEENSA_ILi32EEEEEENS_10bfloat16_tENS5_IJlSC_lEEESK_SL_NS4_8TiledMMAINS4_8MMA_AtomIJNS4_4SM904GMMA28MMA_64x128x16_F32BF16BF16_SSILNSP_5MajorE0ELSR_0ELNSP_7ScaleInE1ELSS_1EEEEEENS4_6LayoutISD_NS5_IJSC_NSA_ILi0EEESW_EEEEENS5_IJNS4_10UnderscoreESZ_SZ_EEEEENS4_13SM90_TMA_LOADENS4_14ComposedLayoutINS4_7SwizzleILi2ELi4ELi3EEENS4_18smem_ptr_flag_bitsILi16EEENSV_INS5_IJNSA_ILi8EEESI_EEENS5_IJSI_SC_EEEEEEEvNS4_8identityENS4_23SM90_TMA_LOAD_MULTICASTES1C_vS1D_EENS_8epilogue10collective6detail29Sm90TmaWarpSpecializedAdapterINS1H_15DefaultEpilogueISK_SL_SL_NS1G_6thread17LinearCombinationISK_Li1EffLNS1L_9ScaleType4KindE0ELNS_15FloatRoundStyleE2ESK_EENS1_15EpilogueDefaultEEEEEvvEEEEvNT_6ParamsE --------------------------
	.section	.text._ZN7cutlass13device_kernelINS_4gemm6kernel13GemmUniversalIN4cute5tupleIJiiiiEEENS1_10collective13CollectiveMmaINS1_34MainloopSm90TmaGmmaWarpSpecializedILi5ENS5_IJNS4_1CILi2EEENSA_ILi1EEESC_EEENS1_35KernelTmaWarpSpecializedCooperativeEEENS5_IJNSA_ILi512EEENSA_ILi128EEENSA_ILi32EEEEEENS_10bfloat16_tENS5_IJlSC_lEEESK_SL_NS4_8TiledMMAINS4_8MMA_AtomIJNS4_4SM904GMMA28MMA_64x128x16_F32BF16BF16_SSILNSP_5MajorE0ELSR_0ELNSP_7ScaleInE1ELSS_1EEEEEENS4_6LayoutISD_NS5_IJSC_NSA_ILi0EEESW_EEEEENS5_IJNS4_10UnderscoreESZ_SZ_EEEEENS4_13SM90_TMA_LOADENS4_14ComposedLayoutINS4_7SwizzleILi2ELi4ELi3EEENS4_18smem_ptr_flag_bitsILi16EEENSV_INS5_IJNSA_ILi8EEESI_EEENS5_IJSI_SC_EEEEEEEvNS4_8identityENS4_23SM90_TMA_LOAD_MULTICASTES1C_vS1D_EENS_8epilogue10collective6detail29Sm90TmaWarpSpecializedAdapterINS1H_15DefaultEpilogueISK_SL_SL_NS1G_6thread17LinearCombinationISK_Li1EffLNS1L_9ScaleType4KindE0ELNS_15FloatRoundStyleE2ESK_EENS1_15EpilogueDefaultEEEEEvvEEEEvNT_6ParamsE,"ax",@progbits
	.align	128
.text._ZN7cutlass13device_kernelINS_4gemm6kernel13GemmUniversalIN4cute5tupleIJiiiiEEENS1_10collective13CollectiveMmaINS1_34MainloopSm90TmaGmmaWarpSpecializedILi5ENS5_IJNS4_1CILi2EEENSA_ILi1EEESC_EEENS1_35KernelTmaWarpSpecializedCooperativeEEENS5_IJNSA_ILi512EEENSA_ILi128EEENSA_ILi32EEEEEENS_10bfloat16_tENS5_IJlSC_lEEESK_SL_NS4_8TiledMMAINS4_8MMA_AtomIJNS4_4SM904GMMA28MMA_64x128x16_F32BF16BF16_SSILNSP_5MajorE0ELSR_0ELNSP_7ScaleInE1ELSS_1EEEEEENS4_6LayoutISD_NS5_IJSC_NSA_ILi0EEESW_EEEEENS5_IJNS4_10UnderscoreESZ_SZ_EEEEENS4_13SM90_TMA_LOADENS4_14ComposedLayoutINS4_7SwizzleILi2ELi4ELi3EEENS4_18smem_ptr_flag_bitsILi16EEENSV_INS5_IJNSA_ILi8EEESI_EEENS5_IJSI_SC_EEEEEEEvNS4_8identityENS4_23SM90_TMA_LOAD_MULTICASTES1C_vS1D_EENS_8epilogue10collective6detail29Sm90TmaWarpSpecializedAdapterINS1H_15DefaultEpilogueISK_SL_SL_NS1G_6thread17LinearCombinationISK_Li1EffLNS1L_9ScaleType4KindE0ELNS_15FloatRoundStyleE2ESK_EENS1_15EpilogueDefaultEEEEEvvEEEEvNT_6ParamsE:
        .type           _ZN7cutlass13device_kernelINS_4gemm6kernel13GemmUniversalIN4cute5tupleIJiiiiEEENS1_10collective13CollectiveMmaINS1_34MainloopSm90TmaGmmaWarpSpecializedILi5ENS5_IJNS4_1CILi2EEENSA_ILi1EEESC_EEENS1_35KernelTmaWarpSpecializedCooperativeEEENS5_IJNSA_ILi512EEENSA_ILi128EEENSA_ILi32EEEEEENS_10bfloat16_tENS5_IJlSC_lEEESK_SL_NS4_8TiledMMAINS4_8MMA_AtomIJNS4_4SM904GMMA28MMA_64x128x16_F32BF16BF16_SSILNSP_5MajorE0ELSR_0ELNSP_7ScaleInE1ELSS_1EEEEEENS4_6LayoutISD_NS5_IJSC_NSA_ILi0EEESW_EEEEENS5_IJNS4_10UnderscoreESZ_SZ_EEEEENS4_13SM90_TMA_LOADENS4_14ComposedLayoutINS4_7SwizzleILi2ELi4ELi3EEENS4_18smem_ptr_flag_bitsILi16EEENSV_INS5_IJNSA_ILi8EEESI_EEENS5_IJSI_SC_EEEEEEEvNS4_8identityENS4_23SM90_TMA_LOAD_MULTICASTES1C_vS1D_EENS_8epilogue10collective6detail29Sm90TmaWarpSpecializedAdapterINS1H_15DefaultEpilogueISK_SL_SL_NS1G_6thread17LinearCombinationISK_Li1EffLNS1L_9ScaleType4KindE0ELNS_15FloatRoundStyleE2ESK_EENS1_15EpilogueDefaultEEEEEvvEEEEvNT_6ParamsE,@function
        .size           _ZN7cutlass13device_kernelINS_4gemm6kernel13GemmUniversalIN4cute5tupleIJiiiiEEENS1_10collective13CollectiveMmaINS1_34MainloopSm90TmaGmmaWarpSpecializedILi5ENS5_IJNS4_1CILi2EEENSA_ILi1EEESC_EEENS1_35KernelTmaWarpSpecializedCooperativeEEENS5_IJNSA_ILi512EEENSA_ILi128EEENSA_ILi32EEEEEENS_10bfloat16_tENS5_IJlSC_lEEESK_SL_NS4_8TiledMMAINS4_8MMA_AtomIJNS4_4SM904GMMA28MMA_64x128x16_F32BF16BF16_SSILNSP_5MajorE0ELSR_0ELNSP_7ScaleInE1ELSS_1EEEEEENS4_6LayoutISD_NS5_IJSC_NSA_ILi0EEESW_EEEEENS5_IJNS4_10UnderscoreESZ_SZ_EEEEENS4_13SM90_TMA_LOADENS4_14ComposedLayoutINS4_7SwizzleILi2ELi4ELi3EEENS4_18smem_ptr_flag_bitsILi16EEENSV_INS5_IJNSA_ILi8EEESI_EEENS5_IJSI_SC_EEEEEEEvNS4_8identityENS4_23SM90_TMA_LOAD_MULTICASTES1C_vS1D_EENS_8epilogue10collective6detail29Sm90TmaWarpSpecializedAdapterINS1H_15DefaultEpilogueISK_SL_SL_NS1G_6thread17LinearCombinationISK_Li1EffLNS1L_9ScaleType4KindE0ELNS_15FloatRoundStyleE2ESK_EENS1_15EpilogueDefaultEEEEEvvEEEEvNT_6ParamsE,(.L_x_577 - _ZN7cutlass13device_kernelINS_4gemm6kernel13GemmUniversalIN4cute5tupleIJiiiiEEENS1_10collective13CollectiveMmaINS1_34MainloopSm90TmaGmmaWarpSpecializedILi5ENS5_IJNS4_1CILi2EEENSA_ILi1EEESC_EEENS1_35KernelTmaWarpSpecializedCooperativeEEENS5_IJNSA_ILi512EEENSA_ILi128EEENSA_ILi32EEEEEENS_10bfloat16_tENS5_IJlSC_lEEESK_SL_NS4_8TiledMMAINS4_8MMA_AtomIJNS4_4SM904GMMA28MMA_64x128x16_F32BF16BF16_SSILNSP_5MajorE0ELSR_0ELNSP_7ScaleInE1ELSS_1EEEEEENS4_6LayoutISD_NS5_IJSC_NSA_ILi0EEESW_EEEEENS5_IJNS4_10UnderscoreESZ_SZ_EEEEENS4_13SM90_TMA_LOADENS4_14ComposedLayoutINS4_7SwizzleILi2ELi4ELi3EEENS4_18smem_ptr_flag_bitsILi16EEENSV_INS5_IJNSA_ILi8EEESI_EEENS5_IJSI_SC_EEEEEEEvNS4_8identityENS4_23SM90_TMA_LOAD_MULTICASTES1C_vS1D_EENS_8epilogue10collective6detail29Sm90TmaWarpSpecializedAdapterINS1H_15DefaultEpilogueISK_SL_SL_NS1G_6thread17LinearCombinationISK_Li1EffLNS1L_9ScaleType4KindE0ELNS_15FloatRoundStyleE2ESK_EENS1_15EpilogueDefaultEEEEEvvEEEEvNT_6ParamsE)
        .other          _ZN7cutlass13device_kernelINS_4gemm6kernel13GemmUniversalIN4cute5tupleIJiiiiEEENS1_10collective13CollectiveMmaINS1_34MainloopSm90TmaGmmaWarpSpecializedILi5ENS5_IJNS4_1CILi2EEENSA_ILi1EEESC_EEENS1_35KernelTmaWarpSpecializedCooperativeEEENS5_IJNSA_ILi512EEENSA_ILi128EEENSA_ILi32EEEEEENS_10bfloat16_tENS5_IJlSC_lEEESK_SL_NS4_8TiledMMAINS4_8MMA_AtomIJNS4_4SM904GMMA28MMA_64x128x16_F32BF16BF16_SSILNSP_5MajorE0ELSR_0ELNSP_7ScaleInE1ELSS_1EEEEEENS4_6LayoutISD_NS5_IJSC_NSA_ILi0EEESW_EEEEENS5_IJNS4_10UnderscoreESZ_SZ_EEEEENS4_13SM90_TMA_LOADENS4_14ComposedLayoutINS4_7SwizzleILi2ELi4ELi3EEENS4_18smem_ptr_flag_bitsILi16EEENSV_INS5_IJNSA_ILi8EEESI_EEENS5_IJSI_SC_EEEEEEEvNS4_8identityENS4_23SM90_TMA_LOAD_MULTICASTES1C_vS1D_EENS_8epilogue10collective6detail29Sm90TmaWarpSpecializedAdapterINS1H_15DefaultEpilogueISK_SL_SL_NS1G_6thread17LinearCombinationISK_Li1EffLNS1L_9ScaleType4KindE0ELNS_15FloatRoundStyleE2ESK_EENS1_15EpilogueDefaultEEEEEvvEEEEvNT_6ParamsE,@"STO_CUDA_ENTRY STV_DEFAULT"
_ZN7cutlass13device_kernelINS_4gemm6kernel13GemmUniversalIN4cute5tupleIJiiiiEEENS1_10collective13CollectiveMmaINS1_34MainloopSm90TmaGmmaWarpSpecializedILi5ENS5_IJNS4_1CILi2EEENSA_ILi1EEESC_EEENS1_35KernelTmaWarpSpecializedCooperativeEEENS5_IJNSA_ILi512EEENSA_ILi128EEENSA_ILi32EEEEEENS_10bfloat16_tENS5_IJlSC_lEEESK_SL_NS4_8TiledMMAINS4_8MMA_AtomIJNS4_4SM904GMMA28MMA_64x128x16_F32BF16BF16_SSILNSP_5MajorE0ELSR_0ELNSP_7ScaleInE1ELSS_1EEEEEENS4_6LayoutISD_NS5_IJSC_NSA_ILi0EEESW_EEEEENS5_IJNS4_10UnderscoreESZ_SZ_EEEEENS4_13SM90_TMA_LOADENS4_14ComposedLayoutINS4_7SwizzleILi2ELi4ELi3EEENS4_18smem_ptr_flag_bitsILi16EEENSV_INS5_IJNSA_ILi8EEESI_EEENS5_IJSI_SC_EEEEEEEvNS4_8identityENS4_23SM90_TMA_LOAD_MULTICASTES1C_vS1D_EENS_8epilogue10collective6detail29Sm90TmaWarpSpecializedAdapterINS1H_15DefaultEpilogueISK_SL_SL_NS1G_6thread17LinearCombinationISK_Li1EffLNS1L_9ScaleType4KindE0ELNS_15FloatRoundStyleE2ESK_EENS1_15EpilogueDefaultEEEEEvvEEEEvNT_6ParamsE:
[----:B------:R-:W0:Y:S02]  /*0000*/  LDC R1, c[0x0][0x28] ;  /* 0x00000a00ff017b82 */ /* 0x000e240000000800 */
[----:B0-----:R-:W-:Y:S01]  /*0010*/  VIADD R1, R1, 0xfffffd40 ;  /* 0xfffffd4001017836 */ /* 0x001fe20000000000 */
[----:B------:R-:W0:Y:S01]  /*0020*/  S2R R4, SR_TID.X ;  /* 0x0000000000047919 */ /* 0x000e220000002100 */
[----:B------:R-:W-:Y:S01]  /*0030*/  ELECT P0, URZ, PT ;  /* 0x00000000003f782f */ /* 0x000fe20003800000 */
[----:B------:R-:W-:Y:S01]  /*0040*/  BSSY B0, `(.L_x_0) ;  /* 0x0000015000007945 */ /* 0x000fe20003800000 */
[--C-:B0-----:R-:W-:Y:S02]  /*0050*/  SHF.R.U32.HI R0, RZ, 0x5, R4.reuse ;  /* 0x00000005ff007819 */ /* 0x101fe40000011604 */
[----:B------:R-:W-:-:S03]  /*0060*/  SHF.R.U32.HI R2, RZ, 0x7, R4 ;  /* 0x00000007ff027819 */ /* 0x000fc60000011604 */
[----:B------:R-:W0:Y:S04]  /*0070*/  SHFL.IDX PT, R3, R0, RZ, 0x1f ;  /* 0x00001fff00037589 */ /* 0x000e2800000e0000 */
[----:B------:R-:W1:Y:S01]  /*0080*/  SHFL.IDX PT, R2, R2, RZ, 0x1f ;  /* 0x00001fff02027589 */ /* 0x000e6200000e0000 */
[----:B0-----:R-:W-:Y:S02]  /*0090*/  R2UR UR9, R3 ;  /* 0x00000000030972ca */ /* 0x001fe400000e0000 */
[----:B-1----:R-:W-:-:S11]  /*00a0*/  R2UR UR5, R2 ;  /* 0x00000000020572ca */ /* 0x002fd600000e0000 */
[----:B------:R-:W-:Y:S02]  /*00b0*/  USHF.R.S32.HI UR4, URZ, 0x1f, UR9 ;  /* 0x0000001f3f047899 */ /* 0x000fe40008011409 */
[----:B------:R-:W-:Y:S02]  /*00c0*/  ISETP.NE.OR P0, PT, RZ, UR9, !P0 ;  /* 0x00000009ff007c0c */ /* 0x000fe4000c705670 */
[----:B------:R-:W-:-:S04]  /*00d0*/  ULEA.HI UR4, UR4, UR9, URZ, 0x2 ;  /* 0x0000000904047291 */ /* 0x000fc8000f8f103f */
[----:B------:R-:W-:-:S04]  /*00e0*/  ULOP3.LUT UR4, UR4, 0xfffffffc, URZ, 0xc0, !UPT ;  /* 0xfffffffc04047892 */ /* 0x000fc8000f8ec03f */
[----:B------:R-:W-:-:S03]  /*00f0*/  UIADD3 UR9, UR9, -UR4, URZ ;  /* 0x8000000409097290 */ /* 0x000fc6000fffe03f */
[----:B------:R-:W-:Y:S09]  /*0100*/  @P0 BRA `(.L_x_1) ;  /* 0x0000000000200947 */ /* 0x000ff20003800000 */
[----:B------:R-:W-:Y:S02]  /*0110*/  ULDC.64 UR6, c[0x0][0x198] ;  /* 0x0000660000067ab9 */ /* 0x000fe40000000a00 */
[----:B------:R-:W-:Y:S02]  /*0120*/  UIADD3 UR10, UP0, UR6, 0xf0, URZ ;  /* 0x000000f0060a7890 */ /* 0x000fe4000ff1e03f */
[----:B------:R-:W-:Y:S02]  /*0130*/  UIADD3 UR6, UP1, UR6, 0x1f0, URZ ;  /* 0x000001f006067890 */ /* 0x000fe4000ff3e03f */
[----:B------:R-:W-:Y:S02]  /*0140*/  UIADD3.X UR11, URZ, UR7, URZ, UP0, !UPT ;  /* 0x000000073f0b7290 */ /* 0x000fe400087fe43f */
[----:B------:R-:W-:-:S07]  /*0150*/  UIADD3.X UR7, URZ, UR7, URZ, UP1, !UPT ;  /* 0x000000073f077290 */ /* 0x000fce0008ffe43f */
[----:B------:R0:W-:Y:S02]  /*0160*/  UTMACCTL.PF [UR10] ;  /* 0x000000000a0079b9 */ /* 0x0001e40008040000 */
[----:B------:R0:W-:Y:S02]  /*0170*/  UTMACCTL.PF [UR6] ;  /* 0x00000000060079b9 */ /* 0x0001e40008040000 */
[----:B0-----:R-:W-:Y:S01]  /*0180*/  NOP ;  /* 0x0000000000007918 */ /* 0x001fe20000000000 */
.L_x_1:
[----:B------:R-:W-:Y:S05]  /*0190*/  BSYNC B0 ;  /* 0x0000000000007941 */ /* 0x000fea0003800000 */
.L_x_0:
[----:B------:R-:W0:Y:S01]  /*01a0*/  SHFL.IDX PT, R2, R0, RZ, 0x1f ;  /* 0x00001fff00027589 */ /* 0x000e2200000e0000 */
[----:B------:R-:W-:Y:S01]  /*01b0*/  UISETP.NE.AND UP0, UPT, UR9, 0x3, UPT ;  /* 0x000000030900788c */ /* 0x000fe2000bf05270 */
[----:B------:R-:W-:Y:S01]  /*01c0*/  ISETP.NE.AND P1, PT, RZ, UR5, PT ;  /* 0x00000005ff007c0c */ /* 0x000fe2000bf25270 */
[----:B------:R-:W-:Y:S02]  /*01d0*/  UIADD3 UR16, UR5, -0x1, URZ ;  /* 0xffffffff05107890 */ /* 0x000fe4000fffe03f */
[----:B------:R-:W-:Y:S02]  /*01e0*/  UISETP.EQ.OR UP0, UPT, UR9, URZ, !UP0 ;  /* 0x0000003f0900728c */ /* 0x000fe4000c702670 */
[----:B------:R-:W-:Y:S02]  /*01f0*/  UISETP.GE.U32.AND UP1, UPT, UR16, 0x2, UPT ;  /* 0x000000021000788c */ /* 0x000fe4000bf26070 */
[----:B------:R-:W-:-:S04]  /*0200*/  UISETP.EQ.AND UP0, UPT, UR5, URZ, UP0 ;  /* 0x0000003f0500728c */ /* 0x000fc80008702270 */
[----:B------:R-:W-:-:S04]  /*0210*/  USEL UR40, URZ, 0x1, !UP0 ;  /* 0x000000013f287887 */ /* 0x000fc8000c000000 */
[----:B------:R-:W-:Y:S01]  /*0220*/  USEL UR40, UR40, 0x2, UP1 ;  /* 0x0000000228287887 */ /* 0x000fe20008800000 */
[----:B0-----:R-:W-:-:S13]  /*0230*/  ISETP.NE.AND P0, PT, R2, RZ, PT ;  /* 0x000000ff0200720c */ /* 0x001fda0003f05270 */
[----:B------:R-:W-:Y:S05]  /*0240*/  @P0 BRA `(.L_x_2) ;  /* 0x0000000000600947 */ /* 0x000fea0003800000 */
[----:B------:R-:W0:Y:S01]  /*0250*/  S2UR UR8, SR_CgaCtaId ;  /* 0x00000000000879c3 */ /* 0x000e220000008800 */
[----:B------:R-:W-:Y:S01]  /*0260*/  UMOV UR4, 0x400 ;  /* 0x0000040000047882 */ /* 0x000fe20000000000 */
[----:B------:R-:W-:Y:S01]  /*0270*/  UMOV UR5, 0x1 ;  /* 0x0000000100057882 */ /* 0x000fe20000000000 */
[----:B------:R-:W-:Y:S01]  /*0280*/  UMOV UR6, 0x4 ;  /* 0x0000000400067882 */ /* 0x000fe20000000000 */
[----:B------:R-:W-:Y:S01]  /*0290*/  ELECT P0, URZ, PT ;  /* 0x00000000003f782f */ /* 0x000fe20003800000 */
[----:B------:R-:W-:-:S04]  /*02a0*/  UIADD3 UR6, -UR6, 0x100000, URZ ;  /* 0x0010000006067890 */ /* 0x000fc8000fffe13f */
[----:B------:R-:W-:Y:S02]  /*02b0*/  USHF.L.U32 UR7, UR6, 0xb, URZ ;  /* 0x0000000b06077899 */ /* 0x000fe4000800063f */
[----:B------:R-:W-:Y:S02]  /*02c0*/  USHF.L.U32 UR6, UR6, 0x1, URZ ;  /* 0x0000000106067899 */ /* 0x000fe4000800063f */
[----:B0-----:R-:W-:Y:S02]  /*02d0*/  ULEA UR8, UR8, UR4, 0x18 ;  /* 0x0000000408087291 */ /* 0x001fe4000f8ec03f */
[----:B------:R-:W-:-:S04]  /*02e0*/  UIADD3 UR4, -UR5, 0x100000, URZ ;  /* 0x0010000005047890 */ /* 0x000fc8000fffe13f */
[----:B------:R-:W-:Y:S02]  /*02f0*/  USHF.L.U32 UR5, UR4, 0xb, URZ ;  /* 0x0000000b04057899 */ /* 0x000fe4000800063f */
[----:B------:R-:W-:Y:S01]  /*0300*/  USHF.L.U32 UR4, UR4, 0x1, URZ ;  /* 0x0000000104047899 */ /* 0x000fe2000800063f */
[----:B------:R-:W0:Y:S11]  /*0310*/  FENCE.VIEW.ASYNC.S ;  /* 0x00000000000073c6 */ /* 0x000e360000000000 */
[----:B0-----:R0:W1:Y:S01]  /*0320*/  SYNCS.EXCH.64 URZ, [UR8], UR4 ;  /* 0x00000004083f75b2 */ /* 0x0010620008000100 */
[----:B------:R0:W2:Y:S01]  /*0330*/  SYNCS.EXCH.64 URZ, [UR8+0x28], UR6 ;  /* 0x00002806083f75b2 */ /* 0x0000a20008000100 */
[----:B------:R0:W3:Y:S01]  /*0340*/  SYNCS.EXCH.64 URZ, [UR8+0x8], UR4 ;  /* 0x00000804083f75b2 */ /* 0x0000e20008000100 */
[----:B------:R0:W4:Y:S01]  /*0350*/  SYNCS.EXCH.64 URZ, [UR8+0x30], UR6 ;  /* 0x00003006083f75b2 */ /* 0x0001220008000100 */
[----:B------:R0:W0:Y:S01]  /*0360*/  SYNCS.EXCH.64 URZ, [UR8+0x10], UR4 ;  /* 0x00001004083f75b2 */ /* 0x0000220008000100 */
[----:B------:R0:W0:Y:S01]  /*0370*/  SYNCS.EXCH.64 URZ, [UR8+0x38], UR6 ;  /* 0x00003806083f75b2 */ /* 0x0000220008000100 */
[----:B------:R0:W0:Y:S01]  /*0380*/  SYNCS.EXCH.64 URZ, [UR8+0x18], UR4 ;  /* 0x00001804083f75b2 */ /* 0x0000220008000100 */
[----:B------:R0:W0:Y:S01]  /*0390*/  SYNCS.EXCH.64 URZ, [UR8+0x40], UR6 ;  /* 0x00004006083f75b2 */ /* 0x0000220008000100 */
[----:B------:R0:W0:Y:S01]  /*03a0*/  SYNCS.EXCH.64 URZ, [UR8+0x20], UR4 ;  /* 0x00002004083f75b2 */ /* 0x0000220008000100 */
[----:B------:R0:W0:Y:S01]  /*03b0*/  SYNCS.EXCH.64 URZ, [UR8+0x48], UR6 ;  /* 0x00004806083f75b2 */ /* 0x0000220008000100 */
[----:B------:R-:W-:Y:S01]  /*03c0*/  NOP ;  /* 0x0000000000007918 */ /* 0x000fe20000000000 */
.L_x_2:
[----:B------:R-:W5:Y:S01]  /*03d0*/  S2UR UR13, SR_CTAID.X ;  /* 0x00000000000d79c3 */ /* 0x000f620000002500 */
[----:B------:R-:W-:Y:S01]  /*03e0*/  SHF.R.S32.HI R3, RZ, 0x1f, R4 ;  /* 0x0000001fff037819 */ /* 0x000fe20000011404 */
[----:B------:R5:W1:Y:S01]  /*03f0*/  SHFL.IDX PT, R6, R0, RZ, 0x1f ;  /* 0x00001fff00067589 */ /* 0x000a6200000e0000 */
[----:B0-----:R-:W-:Y:S01]  /*0400*/  ULDC UR4, c[0x0][0x150] ;  /* 0x0000540000047ab9 */ /* 0x001fe20000000800 */
[----:B------:R-:W-:Y:S02]  /*0410*/  ELECT P0, URZ, PT ;  /* 0x00000000003f782f */ /* 0x000fe40003800000 */
[----:B------:R-:W-:Y:S01]  /*0420*/  LEA.HI R3, R3, R4, RZ, 0x7 ;  /* 0x0000000403037211 */ /* 0x000fe200078f38ff */
[----:B------:R-:W-:Y:S01]  /*0430*/  ULDC UR5, c[0x0][0x154] ;  /* 0x0000550000057ab9 */ /* 0x000fe20000000800 */
[----:B------:R-:W-:Y:S01]  /*0440*/  SHF.R.S32.HI R7, RZ, 0x1f, R2 ;  /* 0x0000001fff077819 */ /* 0x000fe20000011402 */
[----:B------:R-:W0:Y:S01]  /*0450*/  S2UR UR10, SR_CTAID.Y ;  /* 0x00000000000a79c3 */ /* 0x000e220000002600 */
[----:B------:R-:W-:Y:S01]  /*0460*/  LOP3.LUT R3, R3, 0xffffff80, RZ, 0xc0, !PT ;  /* 0xffffff8003037812 */ /* 0x000fe200078ec0ff */
[----:B------:R-:W-:Y:S01]  /*0470*/  ULDC UR8, c[0x0][0x144] ;  /* 0x0000510000087ab9 */ /* 0x000fe20000000800 */
[----:B------:R-:W-:Y:S01]  /*0480*/  LEA.HI R7, R7, R2, RZ, 0x2 ;  /* 0x0000000207077211 */ /* 0x000fe200078f10ff */
[----:B------:R-:W-:Y:S01]  /*0490*/  NOP ;  /* 0x0000000000007918 */ /* 0x000fe20000000000 */
[----:B------:R-:W-:Y:S01]  /*04a0*/  NOP ;  /* 0x0000000000007918 */ /* 0x000fe20000000000 */
[----:B------:R-:W-:Y:S01]  /*04b0*/  IMAD.IADD R3, R4, 0x1, -R3 ;  /* 0x0000000104037824 */ /* 0x000fe200078e0a03 */
[----:B------:R-:W-:Y:S01]  /*04c0*/  LOP3.LUT R7, R7, 0x3ffffffc, RZ, 0xc0, !PT ;  /* 0x3ffffffc07077812 */ /* 0x000fe200078ec0ff */
[----:B------:R-:W-:Y:S01]  /*04d0*/  ULDC UR11, c[0x0][0x148] ;  /* 0x00005200000b7ab9 */ /* 0x000fe20000000800 */
[----:B------:R-:W-:-:S02]  /*04e0*/  IMAD.MOV.U32 R17, RZ, RZ, 0x1 ;  /* 0x00000001ff117424 */ /* 0x000fc400078e00ff */
[----:B------:R-:W-:Y:S01]  /*04f0*/  SHF.R.S32.HI R4, RZ, 0x1f, R3 ;  /* 0x0000001fff047819 */ /* 0x000fe20000011403 */
[----:B------:R-:W-:-:S03]  /*0500*/  IMAD.IADD R2, R2, 0x1, -R7 ;  /* 0x0000000102027824 */ /* 0x000fc600078e0a07 */
[----:B------:R-:W-:Y:S02]  /*0510*/  LEA.HI R4, R4, R3, RZ, 0x3 ;  /* 0x0000000304047211 */ /* 0x000fe400078f18ff */
[----:B-----5:R-:W-:Y:S02]  /*0520*/  I2FP.F32.U32 R5, UR13 ;  /* 0x0000000d00057c45 */ /* 0x020fe40008201000 */
[--C-:B------:R-:W-:Y:S02]  /*0530*/  SHF.R.S32.HI R0, RZ, 0x3, R4.reuse ;  /* 0x00000003ff007819 */ /* 0x100fe40000011404 */
[----:B-1----:R-:W-:Y:S01]  /*0540*/  ISETP.NE.OR P0, PT, R6, RZ, !P0 ;  /* 0x000000ff0600720c */ /* 0x002fe20004705670 */
[----:B------:R-:W-:Y:S01]  /*0550*/  FMUL R8, R5, UR4 ;  /* 0x0000000405087c20 */ /* 0x000fe20008400000 */
[----:B------:R-:W-:-:S04]  /*0560*/  SHF.R.S32.HI R5, RZ, 0x1f, R4 ;  /* 0x0000001fff057819 */ /* 0x000fc80000011404 */
[----:B------:R-:W-:Y:S01]  /*0570*/  LEA.HI R5, R5, R0, RZ, 0x2 ;  /* 0x0000000005057211 */ /* 0x000fe200078f10ff */
[----:B------:R-:W1:Y:S03]  /*0580*/  F2I.U32.TRUNC.NTZ R8, R8 ;  /* 0x0000000800087305 */ /* 0x000e66000020f000 */
[----:B------:R-:W-:-:S03]  /*0590*/  LOP3.LUT R5, R5, 0xfffffffc, RZ, 0xc0, !PT ;  /* 0xfffffffc05057812 */ /* 0x000fc600078ec0ff */
[----:B------:R-:W-:Y:S01]  /*05a0*/  VOTEU.ALL UP0, P0 ;  /* 0x00000000003f7886 */ /* 0x000fe20000000000 */
[----:B------:R-:W-:Y:S01]  /*05b0*/  VOTEU.ALL UP1, P0 ;  /* 0x00000000003f7886 */ /* 0x000fe20000020000 */
[----:B------:R-:W-:Y:S01]  /*05c0*/  IMAD.IADD R5, R0, 0x1, -R5 ;  /* 0x0000000100057824 */ /* 0x000fe200078e0a05 */
[----:B0-----:R-:W-:Y:S02]  /*05d0*/  I2FP.F32.U32 R0, UR10 ;  /* 0x0000000a00007c45 */ /* 0x001fe40008201000 */
[----:B------:R-:W0:Y:S01]  /*05e0*/  @!UP0 S2UR UR7, SR_CgaCtaId ;  /* 0x00000000000789c3 */ /* 0x000e220000008800 */
[----:B------:R-:W-:Y:S01]  /*05f0*/  IMAD R2, R2, 0x4, R5 ;  /* 0x0000000402027824 */ /* 0x000fe200078e0205 */
[----:B------:R-:W-:Y:S01]  /*0600*/  @!UP0 UMOV UR6, 0x400 ;  /* 0x0000040000068882 */ /* 0x000fe20000000000 */
[----:B------:R-:W-:Y:S01]  /*0610*/  FMUL R4, R0, UR5 ;  /* 0x0000000500047c20 */ /* 0x000fe20008400000 */
[----:B-1----:R-:W-:Y:S02]  /*0620*/  R2UR UR4, R8 ;  /* 0x00000000080472ca */ /* 0x002fe400000e0000 */
[----:B------:R-:W-:-:S03]  /*0630*/  LEA.HI R0, R2, R2, RZ, 0x1 ;  /* 0x0000000202007211 */ /* 0x000fc600078f08ff */
[----:B------:R-:W1:Y:S01]  /*0640*/  F2I.U32.TRUNC.NTZ R4, R4 ;  /* 0x0000000400047305 */ /* 0x000e62000020f000 */
[----:B------:R-:W-:-:S05]  /*0650*/  LOP3.LUT R5, R0, 0xfffffffe, RZ, 0xc0, !PT ;  /* 0xfffffffe00057812 */ /* 0x000fca00078ec0ff */
[----:B------:R-:W-:Y:S02]  /*0660*/  IMAD.IADD R5, R2, 0x1, -R5 ;  /* 0x0000000102057824 */ /* 0x000fe400078e0a05 */
[----:B------:R-:W-:-:S04]  /*0670*/  UIADD3 UR4, -UR4, URZ, URZ ;  /* 0x0000003f04047290 */ /* 0x000fc8000fffe13f */
[----:B------:R-:W-:Y:S01]  /*0680*/  UIMAD UR8, UR8, UR4, UR13 ;  /* 0x00000004080872a4 */ /* 0x000fe2000f8e020d */
[----:B-1----:R-:W-:Y:S02]  /*0690*/  R2UR UR12, R4 ;  /* 0x00000000040c72ca */ /* 0x002fe400000e0000 */
[----:B------:R-:W-:Y:S01]  /*06a0*/  UMOV UR4, 0x20 ;  /* 0x0000002000047882 */ /* 0x000fe20000000000 */
[----:B------:R-:W1:Y:S02]  /*06b0*/  LDC R4, c[0x0][0x140] ;  /* 0x00005000ff047b82 */ /* 0x000e640000000800 */
[----:B------:R-:W-:Y:S01]  /*06c0*/  ISETP.NE.AND P3, PT, R5, UR8, PT ;  /* 0x0000000805007c0c */ /* 0x000fe2000bf65270 */
[----:B------:R-:W-:-:S04]  /*06d0*/  @!UP0 UIADD3 UR4, -UR4, 0x100000, URZ ;  /* 0x0010000004048890 */ /* 0x000fc8000fffe13f */
[----:B------:R-:W-:Y:S02]  /*06e0*/  @!UP0 USHF.L.U32 UR5, UR4, 0xb, URZ ;  /* 0x0000000b04058899 */ /* 0x000fe4000800063f */
[----:B------:R-:W-:Y:S01]  /*06f0*/  @!UP0 USHF.L.U32 UR4, UR4, 0x1, URZ ;  /* 0x0000000104048899 */ /* 0x000fe2000800063f */
[C---:B------:R-:W-:Y:S01]  /*0700*/  SHF.L.U32 R5, R2.reuse, 0x2, RZ ;  /* 0x0000000202057819 */ /* 0x040fe200000006ff */
[----:B0-----:R-:W-:Y:S01]  /*0710*/  @!UP0 ULEA UR6, UR7, UR6, 0x18 ;  /* 0x0000000607068291 */ /* 0x001fe2000f8ec03f */
[----:B------:R-:W-:Y:S02]  /*0720*/  VOTEU.ALL UP0, P0 ;  /* 0x00000000003f7886 */ /* 0x000fe40000000000 */
[----:B------:R-:W-:Y:S02]  /*0730*/  LOP3.LUT R9, R2, 0xc, R5, 0x78, !PT ;  /* 0x0000000c02097812 */ /* 0x000fe400078e7805 */
[----:B------:R-:W-:Y:S01]  /*0740*/  LOP3.LUT P0, RZ, R3, 0x7, RZ, 0xc0, !PT ;  /* 0x0000000703ff7812 */ /* 0x000fe2000780c0ff */
[----:B------:R-:W-:-:S02]  /*0750*/  UIADD3 UR12, -UR12, URZ, URZ ;  /* 0x0000003f0c0c7290 */ /* 0x000fc4000fffe13f */
[----:B------:R0:W-:Y:S01]  /*0760*/  STL [R1+0x100], R9 ;  /* 0x0001000901007387 */ /* 0x0001e20000100800 */
[C---:B------:R-:W-:Y:S02]  /*0770*/  ISETP.LT.U32.AND P0, PT, R9.reuse, 0x2, !P0 ;  /* 0x000000020900780c */ /* 0x040fe40004701070 */
[----:B------:R-:W-:Y:S01]  /*0780*/  @P3 LEA.HI R0, R9, R9, RZ, 0x1 ;  /* 0x0000000909003211 */ /* 0x000fe200078f08ff */
[----:B------:R-:W5:Y:S02]  /*0790*/  FENCE.VIEW.ASYNC.S ;  /* 0x00000000000073c6 */ /* 0x000f640000000000 */
[----:B-----5:R-:W0:Y:S01]  /*07a0*/  @!UP0 SYNCS.EXCH.64 URZ, [UR6+0x60], UR4 ;  /* 0x00006004063f85b2 */ /* 0x020e220008000100 */
[----:B------:R-:W-:Y:S02]  /*07b0*/  @P3 SHF.R.S32.HI R0, RZ, 0x1, R0 ;  /* 0x00000001ff003819 */ /* 0x000fe40000011400 */
[----:B-1----:R-:W-:Y:S01]  /*07c0*/  ISETP.EQ.U32.AND P2, PT, R4, 0x1, PT ;  /* 0x000000010400780c */ /* 0x002fe20003f42070 */
[----:B------:R1:W0:Y:S01]  /*07d0*/  @!UP1 SYNCS.EXCH.64 URZ, [UR6+0x68], UR4 ;  /* 0x00006804063f95b2 */ /* 0x0002220008000100 */
[----:B------:R-:W-:Y:S01]  /*07e0*/  NOP ;  /* 0x0000000000007918 */ /* 0x000fe20000000000 */
[----:B-1----:R-:W-:-:S06]  /*07f0*/  UIMAD UR4, UR11, UR12, UR10 ;  /* 0x0000000c0b0472a4 */ /* 0x002fcc000f8e020a */
[----:B------:R-:W-:Y:S02]  /*0800*/  @P3 ISETP.NE.AND P4, PT, R0, UR4, PT ;  /* 0x0000000400003c0c */ /* 0x000fe4000bf85270 */
[----:B------:R-:W-:Y:S02]  /*0810*/  SEL R0, RZ, 0x1, !P0 ;  /* 0x00000001ff007807 */ /* 0x000fe40004000000 */
[----:B------:R-:W-:-:S04]  /*0820*/  @P3 SEL R17, RZ, 0x1, P4 ;  /* 0x00000001ff113807 */ /* 0x000fc80002000000 */
[----:B------:R-:W-:Y:S01]  /*0830*/  LOP3.LUT R17, R17, R0, RZ, 0xc0, !PT ;  /* 0x0000000011117212 */ /* 0x000fe200078ec0ff */
[----:B------:R-:W-:Y:S06]  /*0840*/  @!P2 BRA `(.L_x_3) ;  /* 0x000000000008a947 */ /* 0x000fec0003800000 */
[----:B0-234-:R-:W-:Y:S01]  /*0850*/  UCGABAR_ARV ;  /* 0x00000000000079c7 */ /* 0x01dfe20008000000 */
[----:B------:R-:W-:Y:S05]  /*0860*/  BRA `(.L_x_4) ;  /* 0x0000000000047947 */ /* 0x000fea0003800000 */
.L_x_3:
[----:B0-234-:R-:W-:Y:S01]  /*0870*/  NOP ;  /* 0x0000000000007918 */ /* 0x01dfe20000000000 */
.L_x_4:
[----:B------:R-:W-:Y:S01]  /*0880*/  ULDC UR4, c[0x0][0x65c] ;  /* 0x0001970000047ab9 */ /* 0x000fe20000000800 */
[----:B------:R-:W-:Y:S01]  /*0890*/  UMOV UR5, URZ ;  /* 0x0000003f00057c82 */ /* 0x000fe20008000000 */
[----:B------:R-:W-:-:S03]  /*08a0*/  UISETP.NE.AND UP0, UPT, UR4, 0x1, UPT ;  /* 0x000000010400788c */ /* 0x000fc6000bf05270 */
[----:B------:R-:W-:Y:S01]  /*08b0*/  UMOV UR4, UR13 ;  /* 0x0000000d00047c82 */ /* 0x000fe20008000000 */
[----:B------:R-:W-:Y:S02]  /*08c0*/  UP2UR UR46, UPR, URZ, 0x1 ;  /* 0x000000013f2e7883 */ /* 0x000fe40008000000 */
[----:B------:R-:W-:Y:S02]  /*08d0*/  PLOP3.LUT P0, PT, PT, PT, UP0, 0x80, 0x0 ;  /* 0x000000000000781c */ /* 0x000fe40003f0f008 */
[----:B------:R-:W-:Y:S02]  /*08e0*/  PLOP3.LUT P3, PT, PT, PT, UP0, 0x80, 0x0 ;  /* 0x000000000000781c */ /* 0x000fe40003f6f008 */
[----:B------:R-:W-:Y:S01]  /*08f0*/  PLOP3.LUT P5, PT, PT, PT, UP0, 0x80, 0x0 ;  /* 0x000000000000781c */ /* 0x000fe20003faf008 */
[----:B------:R-:W-:Y:S01]  /*0900*/  @UP0 ULDC UR14, c[0x0][0x10] ;  /* 0x00000400000e0ab9 */ /* 0x000fe20000000800 */
[----:B------:R-:W-:Y:S01]  /*0910*/  @UP0 UMOV UR6, UR10 ;  /* 0x0000000a00060c82 */ /* 0x000fe20008000000 */
[----:B------:R-:W-:Y:S01]  /*0920*/  @UP0 UMOV UR7, URZ ;  /* 0x0000003f00070c82 */ /* 0x000fe20008000000 */
[----:B------:R-:W-:Y:S01]  /*0930*/  PLOP3.LUT P4, PT, PT, PT, UP0, 0x80, 0x0 ;  /* 0x000000000000781c */ /* 0x000fe20003f8f008 */
[----:B------:R-:W-:-:S03]  /*0940*/  @UP0 UIMAD.WIDE.U32 UR14, UR13, UR14, UR6 ;  /* 0x0000000e0d0e02a5 */ /* 0x000fc6000f8e0006 */
[----:B------:R-:W-:Y:S01]  /*0950*/  @!UP0 ULDC UR7, c[0x0][0xc] ;  /* 0x0000030000078ab9 */ /* 0x000fe20000000800 */
[----:B------:R-:W-:Y:S01]  /*0960*/  @UP0 UMOV UR6, URZ ;  /* 0x0000003f00060c82 */ /* 0x000fe20008000000 */
[----:B------:R-:W-:Y:S01]  /*0970*/  @!UP0 UIMAD.WIDE.U32 UR4, UR10, UR7, UR4 ;  /* 0x000000070a0482a5 */ /* 0x000fe2000f8e0004 */
[----:B------:R-:W-:Y:S01]  /*0980*/  IMAD.U32 R2, RZ, RZ, UR14 ;  /* 0x0000000eff027e24 */ /* 0x000fe2000f8e00ff */
[----:B------:R-:W-:Y:S02]  /*0990*/  @UP0 UIADD3 UR6, UR15, UR6, URZ ;  /* 0x000000060f060290 */ /* 0x000fe4000fffe03f */
[----:B------:R-:W-:Y:S02]  /*09a0*/  IMAD.U32 R3, RZ, RZ, UR15 ;  /* 0x0000000fff037e24 */ /* 0x000fe4000f8e00ff */
[----:B------:R-:W-:Y:S01]  /*09b0*/  @P0 IMAD.MOV.U32 R7, RZ, RZ, R2 ;  /* 0x000000ffff070224 */ /* 0x000fe200078e0002 */
[----:B------:R-:W-:Y:S01]  /*09c0*/  MOV R3, UR5 ;  /* 0x0000000500037c02 */ /* 0x000fe20008000f00 */
[----:B------:R-:W-:-:S02]  /*09d0*/  IMAD.U32 R5, RZ, RZ, UR5 ;  /* 0x00000005ff057e24 */ /* 0x000fc4000f8e00ff */
[----:B------:R-:W-:Y:S02]  /*09e0*/  IMAD.U32 R2, RZ, RZ, UR4 ;  /* 0x00000004ff027e24 */ /* 0x000fe4000f8e00ff */
[----:B------:R-:W-:Y:S02]  /*09f0*/  @P3 IMAD.U32 R6, RZ, RZ, UR6 ;  /* 0x00000006ff063e24 */ /* 0x000fe4000f8e00ff */
[----:B------:R-:W-:Y:S02]  /*0a00*/  @!P5 IMAD.MOV.U32 R6, RZ, RZ, R5 ;  /* 0x000000ffff06d224 */ /* 0x000fe400078e0005 */
[----:B------:R-:W-:Y:S02]  /*0a10*/  @!P4 IMAD.MOV.U32 R7, RZ, RZ, R2 ;  /* 0x000000ffff07c224 */ /* 0x000fe400078e0002 */
[----:B------:R-:W-:Y:S01]  /*0a20*/  IMAD.U32 R4, RZ, RZ, UR4 ;  /* 0x00000004ff047e24 */ /* 0x000fe2000f8e00ff */
[----:B------:R0:W-:Y:S04]  /*0a30*/  STL [R1+0x104], R6 ;  /* 0x0001040601007387 */ /* 0x0001e80000100800 */
[----:B------:R0:W-:Y:S01]  /*0a40*/  STL [R1+0x108], R7 ;  /* 0x0001080701007387 */ /* 0x0001e20000100800 */
[----:B------:R-:W-:Y:S05]  /*0a50*/  @!P2 BRA `(.L_x_5) ;  /* 0x00000000000ca947 */ /* 0x000fea0003800000 */
[----:B------:R-:W-:Y:S01]  /*0a60*/  UCGABAR_WAIT ;  /* 0x0000000000007dc7 */ /* 0x000fe20008000000 */
[----:B------:R-:W-:Y:S01]  /*0a70*/  CCTL.IVALL ;  /* 0x00000000ff00798f */ /* 0x000fe20002000000 */
[----:B------:R-:W-:Y:S05]  /*0a80*/  BRA `(.L_x_6) ;  /* 0x0000000000047947 */ /* 0x000fea0003800000 */
.L_x_5:
[----:B------:R-:W-:Y:S06]  /*0a90*/  BAR.SYNC.DEFER_BLOCKING 0x0 ;  /* 0x0000000000007b1d */ /* 0x000fec0000010000 */
.L_x_6:
[----:B------:R-:W-:Y:S05]  /*0aa0*/  @!P1 BRA `(.L_x_7) ;  /* 0x0000014400809947 */ /* 0x000fea0003800000 */
[----:B------:R-:W-:-:S06]  /*0ab0*/  UISETP.GT.U32.AND UP0, UPT, UR16, 0x1, UPT ;  /* 0x000000011000788c */ /* 0x000fcc000bf04070 */
[----:B------:R-:W-:-:S13]  /*0ac0*/  PLOP3.LUT P0, PT, PT, PT, UP0, 0x80, 0x0 ;  /* 0x000000000000781c */ /* 0x000fda0003f0f008 */
[----:B------:R-:W-:Y:S05]  /*0ad0*/  @P0 EXIT ;  /* 0x000000000000094d */ /* 0x000fea0003800000 */
[----:B------:R-:W-:Y:S01]  /*0ae0*/  ULDC.64 UR4, c[0x0][0x650] ;  /* 0x0001940000047ab9 */ /* 0x000fe20000000a00 */
[----:B------:R-:W-:Y:S01]  /*0af0*/  UMOV UR41, 0xffffffff ;  /* 0xffffffff00297882 */ /* 0x000fe20000000000 */
[----:B------:R-:W-:Y:S01]  /*0b00*/  ISETP.GE.U32.AND P0, PT, R7, UR4, PT ;  /* 0x0000000407007c0c */ /* 0x000fe2000bf06070 */
[----:B------:R-:W-:Y:S01]  /*0b10*/  UMOV UR42, 0xffffffff ;  /* 0xffffffff002a7882 */ /* 0x000fe20000000000 */
[----:B------:R-:W-:Y:S01]  /*0b20*/  UMOV UR43, 0xffffffff ;  /* 0xffffffff002b7882 */ /* 0x000fe20000000000 */
[----:B------:R-:W-:Y:S02]  /*0b30*/  PRMT R0, RZ, 0x7610, R0 ;  /* 0x00007610ff007816 */ /* 0x000fe40000000000 */
[----:B------:R-:W-:-:S13]  /*0b40*/  ISETP.GE.U32.AND.EX P0, PT, R6, UR5, PT, P0 ;  /* 0x0000000506007c0c */ /* 0x000fda000bf06100 */
[----:B------:R-:W-:Y:S05]  /*0b50*/  @P0 BRA `(.L_x_8) ;  /* 0x0000000400480947 */ /* 0x000fea0003800000 */
[----:B------:R-:W-:Y:S01]  /*0b60*/  ULDC.64 UR16, c[0x0][0x628] ;  /* 0x00018a0000107ab9 */ /* 0x000fe20000000a00 */
[C---:B------:R-:W-:Y:S01]  /*0b70*/  R2UR UR19, R7.reuse ;  /* 0x00000000071372ca */ /* 0x040fe200000e0000 */
[----:B------:R-:W-:Y:S01]  /*0b80*/  ULDC UR18, c[0x0][0x630] ;  /* 0x00018c0000127ab9 */ /* 0x000fe20000000800 */
[----:B------:R-:W-:Y:S02]  /*0b90*/  ISETP.NE.U32.AND P0, PT, RZ, UR16, PT ;  /* 0x00000010ff007c0c */ /* 0x000fe4000bf05070 */
[----:B------:R-:W-:Y:S02]  /*0ba0*/  R2UR UR4, R7 ;  /* 0x00000000070472ca */ /* 0x000fe400000e0000 */
[----:B------:R-:W-:Y:S02]  /*0bb0*/  ISETP.NE.AND.EX P0, PT, RZ, UR17, PT, P0 ;  /* 0x00000011ff007c0c */ /* 0x000fe4000bf05300 */
[----:B------:R-:W-:-:S11]  /*0bc0*/  R2UR UR5, R6 ;  /* 0x00000000060572ca */ /* 0x000fd600000e0000 */
[----:B------:R-:W-:Y:S05]  /*0bd0*/  @!P0 BRA `(.L_x_9) ;  /* 0x0000000000308947 */ /* 0x000fea0003800000 */
[----:B------:R-:W-:Y:S01]  /*0be0*/  R2UR UR4, R7 ;  /* 0x00000000070472ca */ /* 0x000fe200000e0000 */
[----:B------:R-:W-:Y:S01]  /*0bf0*/  ULDC UR9, c[0x0][0x634] ;  /* 0x00018d0000097ab9 */ /* 0x000fe20000000800 */
[----:B------:R-:W-:-:S11]  /*0c00*/  R2UR UR13, R6 ;  /* 0x00000000060d72ca */ /* 0x000fd600000e0000 */
[----:B------:R-:W-:-:S04]  /*0c10*/  UIADD3 UR9, UP0, UR4, UR9, URZ ;  /* 0x0000000904097290 */ /* 0x000fc8000ff1e03f */
[----:B------:R-:W-:-:S04]  /*0c20*/  UIADD3.X UR13, URZ, UR13, URZ, UP0, !UPT ;  /* 0x0000000d3f0d7290 */ /* 0x000fc800087fe43f */
[----:B------:R-:W-:-:S04]  /*0c30*/  UIMAD.WIDE.U32 UR4, UR13, UR16, URZ ;  /* 0x000000100d0472a5 */ /* 0x000fc8000f8e003f */
[----:B------:R-:W-:Y:S02]  /*0c40*/  UIMAD.WIDE.U32 UR6, UP0, UR9, UR17, UR4 ;  /* 0x00000011090672a5 */ /* 0x000fe4000f800004 */
[----:B------:R-:W-:Y:S02]  /*0c50*/  UIMAD.WIDE.U32 UR4, UR9, UR16, URZ ;  /* 0x00000010090472a5 */ /* 0x000fe4000f8e003f */
[----:B------:R-:W-:Y:S02]  /*0c60*/  UIADD3.X UR15, URZ, URZ, URZ, UP0, !UPT ;  /* 0x0000003f3f0f7290 */ /* 0x000fe400087fe43f */
[----:B------:R-:W-:Y:S01]  /*0c70*/  UIADD3 URZ, UP0, UR5, UR6, URZ ;  /* 0x00000006053f7290 */ /* 0x000fe2000ff1e03f */
[----:B------:R-:W-:-:S03]  /*0c80*/  UMOV UR14, UR7 ;  /* 0x00000007000e7c82 */ /* 0x000fc60008000000 */
[----:B------:R-:W-:-:S12]  /*0c90*/  UIMAD.WIDE.U32.X UR4, UR13, UR17, UR14, UP0 ;  /* 0x000000110d0472a5 */ /* 0x000fd800080e040e */
.L_x_9:
[----:B------:R-:W-:Y:S01]  /*0ca0*/  USHF.R.U64 UR43, UR4, UR18, UR5 ;  /* 0x00000012042b7299 */ /* 0x000fe20008001205 */
[----:B------:R-:W-:Y:S01]  /*0cb0*/  R2UR UR7, R6 ;  /* 0x00000000060772ca */ /* 0x000fe200000e0000 */
[----:B------:R-:W-:Y:S02]  /*0cc0*/  USHF.R.U32.HI UR4, URZ, UR18, UR5 ;  /* 0x000000123f047299 */ /* 0x000fe40008011605 */
[----:B------:R-:W-:Y:S01]  /*0cd0*/  UIADD3 UR5, UP0, URZ, -UR43, URZ ;  /* 0x8000002b3f057290 */ /* 0x000fe2000ff1e03f */
[----:B------:R-:W-:Y:S01]  /*0ce0*/  ULDC.64 UR14, c[0x0][0x620] ;  /* 0x00018800000e7ab9 */ /* 0x000fe20000000a00 */
[----:B------:R-:W-:Y:S02]  /*0cf0*/  UMOV UR6, UR19 ;  /* 0x0000001300067c82 */ /* 0x000fe40008000000 */
[----:B------:R-:W-:Y:S01]  /*0d00*/  UIADD3.X UR4, URZ, ~UR4, URZ, UP0, !UPT ;  /* 0x800000043f047290 */ /* 0x000fe200087fe43f */
[----:B------:R-:W-:Y:S01]  /*0d10*/  ULDC UR9, c[0x0][0x618] ;  /* 0x0001860000097ab9 */ /* 0x000fe20000000800 */
[----:B------:R-:W-:-:S02]  /*0d20*/  UIMAD UR12, UR11, UR12, UR10 ;  /* 0x0000000c0b0c72a4 */ /* 0x000fc4000f8e020a */
[----:B------:R-:W-:Y:S02]  /*0d30*/  UIMAD UR4, UR4, UR14, URZ ;  /* 0x0000000e040472a4 */ /* 0x000fe4000f8e023f */
[----:B------:R-:W-:Y:S02]  /*0d40*/  UIMAD.WIDE.U32 UR6, UR5, UR14, UR6 ;  /* 0x0000000e050672a5 */ /* 0x000fe4000f8e0006 */
[----:B------:R-:W-:Y:S01]  /*0d50*/  UIMAD UR4, UR5, UR15, UR4 ;  /* 0x0000000f050472a4 */ /* 0x000fe2000f8e0204 */
[----:B------:R-:W-:Y:S01]  /*0d60*/  ULDC UR10, c[0x0][0x608] ;  /* 0x00018200000a7ab9 */ /* 0x000fe20000000800 */
[----:B------:R-:W-:Y:S02]  /*0d70*/  ULDC UR18, c[0x0][0x658] ;  /* 0x0001960000127ab9 */ /* 0x000fe40000000800 */
[----:B------:R-:W-:Y:S01]  /*0d80*/  UIADD3 UR7, UR7, UR4, URZ ;  /* 0x0000000407077290 */ /* 0x000fe2000fffe03f */
[----:B------:R-:W-:Y:S02]  /*0d90*/  UMOV UR11, 0xffffffff ;  /* 0xffffffff000b7882 */ /* 0x000fe40000000000 */
[----:B------:R-:W-:Y:S01]  /*0da0*/  ULDC.64 UR4, c[0x0][0x640] ;  /* 0x0001900000047ab9 */ /* 0x000fe20000000a00 */
[----:B------:R-:W-:Y:S01]  /*0db0*/  USHF.R.U64 UR16, UR6, UR9, UR7 ;  /* 0x0000000906107299 */ /* 0x000fe20008001207 */
[----:B------:R-:W-:Y:S01]  /*0dc0*/  ISETP.NE.U32.AND P0, PT, RZ, UR4, PT ;  /* 0x00000004ff007c0c */ /* 0x000fe2000bf05070 */
[----:B------:R-:W-:-:S02]  /*0dd0*/  USHF.R.U32.HI UR7, URZ, UR9, UR7 ;  /* 0x000000093f077299 */ /* 0x000fc40008011607 */
[----:B------:R-:W-:Y:S01]  /*0de0*/  USHF.L.U32 UR6, UR11, UR18, URZ ;  /* 0x000000120b067299 */ /* 0x000fe2000800063f */
[----:B------:R-:W-:Y:S01]  /*0df0*/  ISETP.NE.AND.EX P0, PT, RZ, UR5, PT, P0 ;  /* 0x00000005ff007c0c */ /* 0x000fe2000bf05300 */
[----:B------:R-:W-:Y:S02]  /*0e00*/  USHF.R.U64 UR22, UR16, UR10, UR7 ;  /* 0x0000000a10167299 */ /* 0x000fe40008001207 */
[----:B------:R-:W-:Y:S02]  /*0e10*/  USHF.R.U32.HI UR7, URZ, UR10, UR7 ;  /* 0x0000000a3f077299 */ /* 0x000fe40008011607 */
[----:B------:R-:W-:Y:S02]  /*0e20*/  UISETP.NE.AND UP1, UPT, UR46, URZ, UPT ;  /* 0x0000003f2e00728c */ /* 0x000fe4000bf25270 */
[----:B------:R-:W-:Y:S01]  /*0e30*/  USHF.R.U64 UR23, UR22, UR18, UR7 ;  /* 0x0000001216177299 */ /* 0x000fe20008001207 */
[----:B------:R-:W-:Y:S01]  /*0e40*/  ULDC UR17, c[0x0][0x600] ;  /* 0x0001800000117ab9 */ /* 0x000fe20000000800 */
[----:B------:R-:W-:-:S02]  /*0e50*/  ULOP3.LUT UR13, URZ, UR6, URZ, 0x33, !UPT ;  /* 0x000000063f0d7292 */ /* 0x000fc4000f8e333f */
[----:B------:R-:W-:Y:S02]  /*0e60*/  UIADD3 UR15, UR17, -0x1, URZ ;  /* 0xffffffff110f7890 */ /* 0x000fe4000fffe03f */
[----:B------:R-:W-:Y:S02]  /*0e70*/  USEL UR12, UR8, UR12, !UP1 ;  /* 0x0000000c080c7287 */ /* 0x000fe4000c800000 */
[----:B------:R-:W-:Y:S01]  /*0e80*/  USHF.R.U32.HI UR7, URZ, UR18, UR7 ;  /* 0x000000123f077299 */ /* 0x000fe20008011607 */
[----:B------:R-:W-:Y:S01]  /*0e90*/  ULDC UR19, c[0x0][0x648] ;  /* 0x0001920000137ab9 */ /* 0x000fe20000000800 */
[----:B------:R-:W-:Y:S01]  /*0ea0*/  ULDC UR20, c[0x0][0x638] ;  /* 0x00018e0000147ab9 */ /* 0x000fe20000000800 */
[----:B------:R-:W-:Y:S01]  /*0eb0*/  UMOV UR21, 0x1 ;  /* 0x0000000100157882 */ /* 0x000fe20000000000 */
[----:B------:R-:W-:Y:S01]  /*0ec0*/  UMOV UR6, UR23 ;  /* 0x0000001700067c82 */ /* 0x000fe20008000000 */
[----:B------:R-:W-:Y:S07]  /*0ed0*/  @!P0 BRA `(.L_x_10) ;  /* 0x0000000000308947 */ /* 0x000fee0003800000 */
[----:B------:R-:W-:Y:S02]  /*0ee0*/  ULDC UR10, c[0x0][0x64c] ;  /* 0x00019300000a7ab9 */ /* 0x000fe40000000800 */
        /* <DEDUP_REMOVED lines=8> */
[----:B------:R-:W-:-:S07]  /*0f70*/  UIMAD.WIDE.U32.X UR4, UR14, UR5, UR10, UP0 ;  /* 0x000000050e0472a5 */ /* 0x000fce00080e040a */
[----:B------:R-:W-:Y:S01]  /*0f80*/  UMOV UR6, UR4 ;  /* 0x0000000400067c82 */ /* 0x000fe20008000000 */
[----:B------:R-:W-:-:S05]  /*0f90*/  UMOV UR7, UR5 ;  /* 0x0000000500077c82 */ /* 0x000fca0008000000 */
.L_x_10:
[----:B------:R-:W-:Y:S01]  /*0fa0*/  USHF.R.U64 UR5, UR6, UR19, UR7 ;  /* 0x0000001306057299 */ /* 0x000fe20008001207 */
[----:B------:R-:W-:Y:S01]  /*0fb0*/  IMAD.MOV.U32 R0, RZ, RZ, 0x1 ;  /* 0x00000001ff007424 */ /* 0x000fe200078e00ff */
[----:B------:R-:W-:Y:S02]  /*0fc0*/  USHF.L.U32 UR4, UR21, UR18, URZ ;  /* 0x0000001215047299 */ /* 0x000fe4000800063f */
[----:B------:R-:W-:Y:S02]  /*0fd0*/  ULOP3.LUT UR13, UR22, UR13, URZ, 0xc0, !UPT ;  /* 0x0000000d160d7292 */ /* 0x000fe4000f8ec03f */
[----:B------:R-:W-:Y:S02]  /*0fe0*/  UIADD3 UR6, -UR5, URZ, URZ ;  /* 0x0000003f05067290 */ /* 0x000fe4000fffe13f */
[----:B------:R-:W-:Y:S02]  /*0ff0*/  UIMAD UR13, UR4, UR5, UR13 ;  /* 0x00000005040d72a4 */ /* 0x000fe4000f8e020d */
[----:B------:R-:W-:-:S02]  /*1000*/  ULOP3.LUT UR15, UR16, UR15, URZ, 0xc0, !UPT ;  /* 0x0000000f100f7292 */ /* 0x000fc4000f8ec03f */
[----:B------:R-:W-:Y:S01]  /*1010*/  UIMAD UR4, UR6, UR20, UR23 ;  /* 0x00000014060472a4 */ /* 0x000fe2000f8e0217 */
[----:B------:R-:W-:Y:S01]  /*1020*/  ULDC UR5, c[0x0][0x610] ;  /* 0x0001840000057ab9 */ /* 0x000fe20000000800 */
[----:B------:R-:W-:Y:S02]  /*1030*/  UISETP.NE.AND UP0, UPT, UR46, URZ, UPT ;  /* 0x0000003f2e00728c */ /* 0x000fe4000bf05270 */
[----:B------:R-:W-:Y:S02]  /*1040*/  UIMAD UR12, UR13, UR5, UR12 ;  /* 0x000000050d0c72a4 */ /* 0x000fe4000f8e020c */
[----:B------:R-:W-:-:S04]  /*1050*/  UIMAD UR4, UR4, UR17, UR15 ;  /* 0x00000011040472a4 */ /* 0x000fc8000f8e020f */
[----:B------:R-:W-:Y:S02]  /*1060*/  USEL UR42, UR4, UR12, !UP0 ;  /* 0x0000000c042a7287 */ /* 0x000fe4000c000000 */
[----:B------:R-:W-:-:S12]  /*1070*/  USEL UR41, UR12, UR4, !UP0 ;  /* 0x000000040c297287 */ /* 0x000fd8000c000000 */
.L_x_8:
[----:B------:R-:W-:-:S08]  /*1080*/  NOP ;  /* 0x0000000000007918 */ /* 0x000fd00000000000 */
[----:B------:R-:W1:Y:S02]  /*1090*/  USETMAXREG.TRY_ALLOC.CTAPOOL UP0, 0xf0 ;  /* 0x000000f0000079c8 */ /* 0x000e640008000600 */
[----:B-1----:R-:W-:-:S13]  /*10a0*/  PLOP3.LUT P0, PT, PT, PT, UP0, 0x80, 0x0 ;  /* 0x000000000000781c */ /* 0x002fda0003f0f008 */
[----:B------:R-:W-:Y:S05]  /*10b0*/  @!P0 BRA `(.L_x_8) ;  /* 0xfffffffc00f08947 */ /* 0x000fea000383ffff */
[----:B------:R-:W-:Y:S01]  /*10c0*/  ULDC.64 UR4, c[0x0][0x598] ;  /* 0x0001660000047ab9 */ /* 0x000fe20000000a00 */
[----:B------:R-:W-:Y:S01]  /*10d0*/  ULDC.64 UR36, c[0x0][0x208] ;  /* 0x0000820000247ab9 */ /* 0x000fe20000000a00 */
[----:B------:R-:W-:-:S04]  /*10e0*/  ISETP.NE.U32.AND P0, PT, RZ, UR4, PT ;  /* 0x00000004ff007c0c */ /* 0x000fc8000bf05070 */
[----:B------:R-:W-:-:S13]  /*10f0*/  ISETP.NE.AND.EX P0, PT, RZ, UR5, PT, P0 ;  /* 0x00000005ff007c0c */ /* 0x000fda000bf05300 */
[----:B------:R-:W-:Y:S05]  /*1100*/  @!P0 BRA `(.L_x_11) ;  /* 0x00000000001c8947 */ /* 0x000fea0003800000 */
[----:B------:R-:W1:Y:S02]  /*1110*/  LDC.64 R2, c[0x0][0x598] ;  /* 0x00016600ff027b82 */ /* 0x000e640000000a00 */
[----:B-1----:R-:W2:Y:S02]  /*1120*/  LDG.E.64 R2, desc[UR36][R2.64] ;  /* 0x0000002402027981 */ /* 0x002ea4000c1e1b00 */
[----:B--2---:R-:W-:-:S04]  /*1130*/  ISETP.NE.U32.AND P0, PT, R2, RZ, PT ;  /* 0x000000ff0200720c */ /* 0x004fc80003f05070 */
[----:B------:R-:W-:-:S13]  /*1140*/  ISETP.NE.AND.EX P0, PT, R3, RZ, PT, P0 ;  /* 0x000000ff0300720c */ /* 0x000fda0003f05300 */
[----:B------:R-:W-:Y:S05]  /*1150*/  @!P0 BRA `(.L_x_11) ;  /* 0x0000000000088947 */ /* 0x000fea0003800000 */
[----:B------:R1:W5:Y:S01]  /*1160*/  LD.E R2, desc[UR36][R2.64] ;  /* 0x0000002402027980 */ /* 0x000362000c101900 */
[----:B------:R-:W-:Y:S05]  /*1170*/  BRA `(.L_x_12) ;  /* 0x0000000000247947 */ /* 0x000fea0003800000 */
.L_x_11:
[----:B------:R-:W-:Y:S02]  /*1180*/  ULDC.64 UR4, c[0x0][0x588] ;  /* 0x0001620000047ab9 */ /* 0x000fe40000000a00 */
[----:B------:R-:W-:-:S04]  /*1190*/  ISETP.NE.U32.AND P0, PT, RZ, UR4, PT ;  /* 0x00000004ff007c0c */ /* 0x000fc8000bf05070 */
[----:B------:R-:W-:-:S13]  /*11a0*/  ISETP.NE.AND.EX P0, PT, RZ, UR5, PT, P0 ;  /* 0x00000005ff007c0c */ /* 0x000fda000bf05300 */
[----:B------:R-:W-:Y:S05]  /*11b0*/  @!P0 BRA `(.L_x_13) ;  /* 0x00000000000c8947 */ /* 0x000fea0003800000 */
[----:B------:R-:W1:Y:S02]  /*11c0*/  LDC.64 R2, c[0x0][0x588] ;  /* 0x00016200ff027b82 */ /* 0x000e640000000a00 */
[----:B-1----:R2:W5:Y:S01]  /*11d0*/  LDG.E R2, desc[UR36][R2.64] ;  /* 0x0000002402027981 */ /* 0x002562000c1e1900 */
[----:B------:R-:W-:Y:S05]  /*11e0*/  BRA `(.L_x_12) ;  /* 0x0000000000087947 */ /* 0x000fea0003800000 */
.L_x_13:
[----:B------:R-:W-:Y:S02]  /*11f0*/  ULDC UR4, c[0x0][0x580] ;  /* 0x0001600000047ab9 */ /* 0x000fe40000000800 */
[----:B------:R-:W-:-:S07]  /*1200*/  IMAD.U32 R2, RZ, RZ, UR4 ;  /* 0x00000004ff027e24 */ /* 0x000fce000f8e00ff */
.L_x_12:
[----:B------:R-:W-:Y:S02]  /*1210*/  ULDC.64 UR4, c[0x0][0x5a0] ;  /* 0x0001680000047ab9 */ /* 0x000fe40000000a00 */
[----:B------:R-:W-:-:S04]  /*1220*/  ISETP.NE.U32.AND P0, PT, RZ, UR4, PT ;  /* 0x00000004ff007c0c */ /* 0x000fc8000bf05070 */
[----:B------:R-:W-:-:S13]  /*1230*/  ISETP.NE.AND.EX P0, PT, RZ, UR5, PT, P0 ;  /* 0x00000005ff007c0c */ /* 0x000fda000bf05300 */
[----:B------:R-:W-:Y:S05]  /*1240*/  @!P0 BRA `(.L_x_14) ;  /* 0x00000000001c8947 */ /* 0x000fea0003800000 */
[----:B------:R-:W3:Y:S02]  /*1250*/  LDC.64 R4, c[0x0][0x5a0] ;  /* 0x00016800ff047b82 */ /* 0x000ee40000000a00 */
[----:B---3--:R-:W3:Y:S02]  /*1260*/  LDG.E.64 R4, desc[UR36][R4.64] ;  /* 0x0000002404047981 */ /* 0x008ee4000c1e1b00 */
[----:B---3--:R-:W-:-:S04]  /*1270*/  ISETP.NE.U32.AND P0, PT, R4, RZ, PT ;  /* 0x000000ff0400720c */ /* 0x008fc80003f05070 */
[----:B------:R-:W-:-:S13]  /*1280*/  ISETP.NE.AND.EX P0, PT, R5, RZ, PT, P0 ;  /* 0x000000ff0500720c */ /* 0x000fda0003f05300 */
[----:B------:R-:W-:Y:S05]  /*1290*/  @!P0 BRA `(.L_x_14) ;  /* 0x0000000000088947 */ /* 0x000fea0003800000 */
[----:B------:R3:W5:Y:S01]  /*12a0*/  LD.E R16, desc[UR36][R4.64] ;  /* 0x0000002404107980 */ /* 0x000762000c101900 */
[----:B------:R-:W-:Y:S05]  /*12b0*/  BRA `(.L_x_15) ;  /* 0x0000000000247947 */ /* 0x000fea0003800000 */
.L_x_14:
[----:B------:R-:W-:Y:S02]  /*12c0*/  ULDC.64 UR4, c[0x0][0x590] ;  /* 0x0001640000047ab9 */ /* 0x000fe40000000a00 */
[----:B------:R-:W-:-:S04]  /*12d0*/  ISETP.NE.U32.AND P0, PT, RZ, UR4, PT ;  /* 0x00000004ff007c0c */ /* 0x000fc8000bf05070 */
[----:B------:R-:W-:-:S13]  /*12e0*/  ISETP.NE.AND.EX P0, PT, RZ, UR5, PT, P0 ;  /* 0x00000005ff007c0c */ /* 0x000fda000bf05300 */
[----:B------:R-:W-:Y:S05]  /*12f0*/  @!P0 BRA `(.L_x_16) ;  /* 0x00000000000c8947 */ /* 0x000fea0003800000 */
[----:B------:R-:W3:Y:S02]  /*1300*/  LDC.64 R4, c[0x0][0x590] ;  /* 0x00016400ff047b82 */ /* 0x000ee40000000a00 */
[----:B---3--:R4:W5:Y:S01]  /*1310*/  LDG.E R16, desc[UR36][R4.64] ;  /* 0x0000002404107981 */ /* 0x008962000c1e1900 */
[----:B------:R-:W-:Y:S05]  /*1320*/  BRA `(.L_x_15) ;  /* 0x0000000000087947 */ /* 0x000fea0003800000 */
.L_x_16:
[----:B------:R-:W-:Y:S02]  /*1330*/  ULDC UR4, c[0x0][0x584] ;  /* 0x0001610000047ab9 */ /* 0x000fe40000000800 */
[----:B------:R-:W-:-:S07]  /*1340*/  MOV R16, UR4 ;  /* 0x0000000400107c02 */ /* 0x000fce0008000f00 */
.L_x_15:
[----:B------:R-:W-:-:S13]  /*1350*/  LOP3.LUT P0, RZ, R0, 0xff, RZ, 0xc0, !PT ;  /* 0x000000ff00ff7812 */ /* 0x000fda000780c0ff */
[----:B------:R-:W-:Y:S05]  /*1360*/  @!P0 EXIT ;  /* 0x000000000000894d */ /* 0x000fea0003800000 */
[----:B------:R-:W-:Y:S01]  /*1370*/  ULDC UR4, c[0x0][0x28c] ;  /* 0x0000a30000047ab9 */ /* 0x000fe20000000800 */
[----:B------:R-:W-:Y:S01]  /*1380*/  UMOV UR38, URZ ;  /* 0x0000003f00267c82 */ /* 0x000fe20008000000 */
[----:B------:R-:W-:Y:S01]  /*1390*/  UIADD3 UR4, UR4, 0x1f, URZ ;  /* 0x0000001f04047890 */ /* 0x000fe2000fffe03f */
[----:B------:R-:W-:-:S03]  /*13a0*/  UMOV UR39, URZ ;  /* 0x0000003f00277c82 */ /* 0x000fc60008000000 */
[----:B------:R-:W-:-:S04]  /*13b0*/  USHF.R.S32.HI UR5, URZ, 0x1f, UR4 ;  /* 0x0000001f3f057899 */ /* 0x000fc80008011404 */
[----:B------:R-:W-:-:S04]  /*13c0*/  ULEA.HI UR5, UR5, UR4, URZ, 0x5 ;  /* 0x0000000405057291 */ /* 0x000fc8000f8f283f */
[----:B------:R-:W-:-:S12]  /*13d0*/  USHF.R.S32.HI UR44, URZ, 0x5, UR5 ;  /* 0x000000053f2c7899 */ /* 0x000fd80008011405 */
.L_x_540:
[----:B------:R-:W0:Y:S01]  /*13e0*/  S2R R0, SR_TID.X ;  /* 0x0000000000007919 */ /* 0x000e220000002100 */
[----:B------:R-:W1:Y:S01]  /*13f0*/  S2UR UR6, SR_CgaCtaId ;  /* 0x00000000000679c3 */ /* 0x000e620000008800 */
[----:B------:R-:W-:Y:S02]  /*1400*/  UMOV UR45, 0x400 ;  /* 0x00000400002d7882 */ /* 0x000fe40000000000 */
[----:B-1----:R-:W-:Y:S01]  /*1410*/  ULEA UR45, UR6, UR45, 0x18 ;  /* 0x0000002d062d7291 */ /* 0x002fe2000f8ec03f */
[----:B0-----:R-:W-:-:S04]  /*1420*/  LOP3.LUT R0, R0, 0x80, RZ, 0xc0, !PT ;  /* 0x0000008000007812 */ /* 0x001fc800078ec0ff */
[----:B------:R-:W-:-:S06]  /*1430*/  SHF.R.U32.HI R0, RZ, 0x7, R0 ;  /* 0x00000007ff007819 */ /* 0x000fcc0000011600 */
[----:B------:R-:W0:Y:S02]  /*1440*/  SHFL.IDX PT, R0, R0, RZ, 0x1f ;  /* 0x00001fff00007589 */ /* 0x000e2400000e0000 */
[----:B0-----:R-:W-:-:S13]  /*1450*/  R2UR UR4, R0 ;  /* 0x00000000000472ca */ /* 0x001fda00000e0000 */
[----:B------:R-:W-:-:S04]  /*1460*/  ULEA.HI UR5, UR4, UR4, URZ, 0x1 ;  /* 0x0000000404057291 */ /* 0x000fc8000f8f083f */
[----:B------:R-:W-:-:S04]  /*1470*/  ULOP3.LUT UR5, UR5, 0xffffe, URZ, 0xc0, !UPT ;  /* 0x000ffffe05057892 */ /* 0x000fc8000f8ec03f */
[----:B------:R-:W-:-:S03]  /*1480*/  UIADD3 UR5, UR4, -UR5, URZ ;  /* 0x8000000504057290 */ /* 0x000fc6000fffe03f */
[----:B------:R-:W-:Y:S01]  /*1490*/  ULDC UR4, c[0x0][0x28c] ;  /* 0x0000a30000047ab9 */ /* 0x000fe20000000800 */
[----:B------:R-:W-:Y:S01]  /*14a0*/  ULEA UR5, UR5, UR45, 0xc ;  /* 0x0000002d05057291 */ /* 0x000fe2000f8e603f */
[----:B------:R-:W-:-:S03]  /*14b0*/  ISETP.LT.AND P0, PT, RZ, UR4, PT ;  /* 0x00000004ff007c0c */ /* 0x000fc6000bf01270 */
[----:B------:R-:W-:-:S04]  /*14c0*/  UIADD3 UR5, UR5, 0x100, URZ ;  /* 0x0000010005057890 */ /* 0x000fc8000fffe03f */
[----:B------:R-:W-:-:S04]  /*14d0*/  USHF.R.U32.HI UR5, URZ, 0x4, UR5 ;  /* 0x000000043f057899 */ /* 0x000fc80008011605 */
[----:B------:R-:W-:Y:S02]  /*14e0*/  ULOP3.LUT UR47, UR5, 0x3fff, URZ, 0xc0, !UPT ;  /* 0x00003fff052f7892 */ /* 0x000fe4000f8ec03f */
[----:B---3--:R-:W-:Y:S10]  /*14f0*/  @P0 BRA `(.L_x_17) ;  /* 0x0000000000400947 */ /* 0x008ff40003800000 */
[----:B------:R-:W-:Y:S01]  /*1500*/  MOV R0, 0x0 ;  /* 0x0000000000007802 */ /* 0x000fe20000000f00 */
[----:B------:R-:W-:Y:S01]  /*1510*/  ULDC.64 UR4, c[0x4][0x68] ;  /* 0x01001a0000047ab9 */ /* 0x000fe20000000a00 */
[----:B------:R-:W-:Y:S01]  /*1520*/  ULDC.64 UR6, c[0x4][0x8] ;  /* 0x0100020000067ab9 */ /* 0x000fe20000000a00 */
[----:B---34-:R-:W-:Y:S01]  /*1530*/  IMAD.U32 R4, RZ, RZ, UR4 ;  /* 0x00000004ff047e24 */ /* 0x018fe2000f8e00ff */
[----:B------:R0:W1:Y:S01]  /*1540*/  LDC.64 R14, c[0x4][R0] ;  /* 0x01000000000e7b82 */ /* 0x0000620000000a00 */
[----:B------:R-:W-:Y:S01]  /*1550*/  IMAD.U32 R5, RZ, RZ, UR5 ;  /* 0x00000005ff057e24 */ /* 0x000fe2000f8e00ff */
[----:B------:R-:W-:Y:S01]  /*1560*/  ULDC.64 UR4, c[0x4][0x70] ;  /* 0x01001c0000047ab9 */ /* 0x000fe20000000a00 */
[----:B------:R-:W-:Y:S01]  /*1570*/  IMAD.U32 R10, RZ, RZ, UR6 ;  /* 0x00000006ff0a7e24 */ /* 0x000fe2000f8e00ff */
[----:B------:R-:W-:Y:S01]  /*1580*/  MOV R8, 0x1e1 ;  /* 0x000001e100087802 */ /* 0x000fe20000000f00 */
[----:B------:R-:W-:Y:S02]  /*1590*/  IMAD.U32 R6, RZ, RZ, UR4 ;  /* 0x00000004ff067e24 */ /* 0x000fe4000f8e00ff */
[----:B------:R-:W-:-:S02]  /*15a0*/  IMAD.U32 R7, RZ, RZ, UR5 ;  /* 0x00000005ff077e24 */ /* 0x000fc4000f8e00ff */
[----:B------:R-:W-:Y:S02]  /*15b0*/  IMAD.U32 R11, RZ, RZ, UR7 ;  /* 0x00000007ff0b7e24 */ /* 0x000fe4000f8e00ff */
[----:B------:R-:W-:Y:S02]  /*15c0*/  IMAD.MOV.U32 R12, RZ, RZ, 0x1 ;  /* 0x00000001ff0c7424 */ /* 0x000fe400078e00ff */
[----:B0-----:R-:W-:-:S07]  /*15d0*/  IMAD.MOV.U32 R13, RZ, RZ, RZ ;  /* 0x000000ffff0d7224 */ /* 0x001fce00078e00ff */
[----:B------:R-:W-:-:S07]  /*15e0*/  LEPC R20, `(.L_x_17) ;  /* 0x000000001014794e */ /* 0x000fce0000000000 */
[----:B-12--5:R-:W-:Y:S05]  /*15f0*/  CALL.ABS.NOINC R14 ;  /* 0x000000000e007343 */ /* 0x026fea0003c00000 */
.L_x_17:
[----:B------:R-:W-:-:S06]  /*1600*/  ULOP3.LUT UR4, UR40, 0x1, URZ, 0xfc, !UPT ;  /* 0x0000000128047892 */ /* 0x000fcc000f8efc3f */
[----:B------:R-:W-:-:S05]  /*1610*/  IMAD.U32 R0, RZ, RZ, UR4 ;  /* 0x00000004ff007e24 */ /* 0x000fca000f8e00ff */
[----:B------:R-:W-:-:S13]  /*1620*/  ISETP.NE.AND P0, PT, R0, 0x3, PT ;  /* 0x000000030000780c */ /* 0x000fda0003f05270 */
[----:B------:R-:W-:Y:S05]  /*1630*/  @!P0 BRA `(.L_x_18) ;  /* 0x0000000000048947 */ /* 0x000fea0003800000 */
[----:B------:R-:W-:Y:S01]  /*1640*/  BPT.TRAP 0x1 ;  /* 0x000000040000795c */ /* 0x000fe20000300000 */
.L_x_18:
[----:B--2---:R-:W-:Y:S02]  /*1650*/  IMAD.U32 R3, RZ, RZ, UR39 ;  /* 0x00000027ff037e24 */ /* 0x004fe4000f8e00ff */
[----:B------:R-:W-:-:S03]  /*1660*/  IMAD.U32 R0, RZ, RZ, UR38 ;  /* 0x00000026ff007e24 */ /* 0x000fc6000f8e00ff */
[----:B------:R-:W-:Y:S02]  /*1670*/  LEA R3, R3, UR45, 0x3 ;  /* 0x0000002d03037c11 */ /* 0x000fe4000f8e18ff */
[----:B------:R-:W-:-:S04]  /*1680*/  SHF.L.U32 R0, R0, 0x1f, RZ ;  /* 0x0000001f00007819 */ /* 0x000fc800000006ff */
[----:B------:R0:W1:Y:S01]  /*1690*/  SYNCS.PHASECHK.TRANS64.TRYWAIT P1, [R3+URZ], R0 ;  /* 0x00000000030075a7 */ /* 0x000062000802017f */
[----:B------:R-:W-:Y:S05]  /*16a0*/  @!P0 BRA `(.L_x_19) ;  /* 0x0000000000048947 */ /* 0x000fea0003800000 */
[----:B------:R-:W-:Y:S01]  /*16b0*/  BPT.TRAP 0x1 ;  /* 0x000000040000795c */ /* 0x000fe20000300000 */
.L_x_19:
[----:B-1----:R-:W-:Y:S05]  /*16c0*/  @P1 BRA `(.L_x_20) ;  /* 0x0000000000081947 */ /* 0x002fea0003800000 */
[----:B------:R-:W1:Y:S02]  /*16d0*/  SYNCS.PHASECHK.TRANS64.TRYWAIT P1, [R3+URZ], R0 ;  /* 0x00000000030075a7 */ /* 0x000e64000802017f */
[----:B-1----:R-:W-:Y:S05]  /*16e0*/  @!P1 BRA `(.L_x_21) ;  /* 0x0000015000649947 */ /* 0x002fea0003800000 */
.L_x_20:
[----:B------:R-:W-:-:S04]  /*16f0*/  UISETP.LT.AND UP0, UPT, UR44, 0x1, UPT ;  /* 0x000000012c00788c */ /* 0x000fc8000bf01270 */
[----:B------:R-:W-:-:S06]  /*1700*/  USEL UR4, UR44, 0x1, UP0 ;  /* 0x000000012c047887 */ /* 0x000fcc0008000000 */
[----:B---34-:R-:W-:Y:S01]  /*1710*/  IMAD.U32 R5, RZ, RZ, UR4 ;  /* 0x00000004ff057e24 */ /* 0x018fe2000f8e00ff */
[----:B------:R-:W-:Y:S05]  /*1720*/  WARPSYNC.ALL ;  /* 0x0000000000007948 */ /* 0x000fea0003800000 */
[----:B------:R-:W-:-:S04]  /*1730*/  IADD3 R5, -R5, UR44, RZ ;  /* 0x0000002c05057c10 */ /* 0x000fc8000fffe1ff */
[----:B------:R-:W-:Y:S01]  /*1740*/  ISETP.GE.AND P1, PT, R5, 0x1, PT ;  /* 0x000000010500780c */ /* 0x000fe20003f26270 */
[----:B------:R-:W-:Y:S01]  /*1750*/  UIADD3 UR4, UR45, 0x28100, URZ ;  /* 0x000281002d047890 */ /* 0x000fe2000fffe03f */
[----:B------:R-:W-:Y:S01]  /*1760*/  WARPGROUP.ARRIVE ;  /* 0x00000000000079c5 */ /* 0x000fe20000000000 */
[----:B------:R-:W-:Y:S01]  /*1770*/  UMOV UR9, 0x80000020 ;  /* 0x8000002000097882 */ /* 0x000fe20000000000 */
[----:B------:R-:W-:Y:S01]  /*1780*/  UMOV UR11, 0x80000020 ;  /* 0x80000020000b7882 */ /* 0x000fe20000000000 */
[----:B------:R-:W-:-:S04]  /*1790*/  USHF.R.U32.HI UR4, URZ, 0x4, UR4 ;  /* 0x000000043f047899 */ /* 0x000fc80008011604 */
[----:B------:R-:W-:Y:S02]  /*17a0*/  ULOP3.LUT UR5, UR4, 0x3fff, URZ, 0xc0, !UPT ;  /* 0x00003fff04057892 */ /* 0x000fe4000f8ec03f */
[----:B------:R-:W-:Y:S02]  /*17b0*/  ULOP3.LUT UR4, UR47, 0x10000, URZ, 0xfc, !UPT ;  /* 0x000100002f047892 */ /* 0x000fe4000f8efc3f */
[----:B------:R-:W-:Y:S02]  /*17c0*/  ULOP3.LUT UR5, UR5, 0x10000, URZ, 0xfc, !UPT ;  /* 0x0001000005057892 */ /* 0x000fe4000f8efc3f */
[----:B------:R-:W-:Y:S02]  /*17d0*/  ULEA UR6, UR39, UR4, 0xb ;  /* 0x0000000427067291 */ /* 0x000fe4000f8e583f */
[----:B------:R-:W-:-:S05]  /*17e0*/  ULEA UR7, UR39, UR5, 0x9 ;  /* 0x0000000527077291 */ /* 0x000fca000f8e483f */
[----:B------:R-:W-:Y:S02]  /*17f0*/  UMOV UR8, UR6 ;  /* 0x0000000600087c82 */ /* 0x000fe40008000000 */
[----:B------:R-:W-:Y:S02]  /*1800*/  UMOV UR10, UR7 ;  /* 0x00000007000a7c82 */ /* 0x000fe40008000000 */
[----:B------:R-:W-:Y:S01]  /*1810*/  HGMMA.64x128x16.F32.BF16 R72, gdesc[UR8], RZ, !UPT, gsb0 ;  /* 0x01e00000084879f0 */ /* 0x000fe2000c0018ff */
[----:B------:R-:W-:Y:S01]  /*1820*/  UIADD3 UR8, UR6, 0x200, URZ ;  /* 0x0000020006087890 */ /* 0x000fe2000fffe03f */
[----:B------:R-:W-:Y:S01]  /*1830*/  UMOV UR9, 0x80000020 ;  /* 0x8000002000097882 */ /* 0x000fe20000000000 */
[----:B------:R-:W-:Y:S02]  /*1840*/  WARPGROUP.DEPBAR.LE gsb0, 0x0 ;  /* 0x00008000000079c5 */ /* 0x000fe40000010000 */
[----:B------:R-:W-:Y:S01]  /*1850*/  WARPGROUP.ARRIVE ;  /* 0x00000000000079c5 */ /* 0x000fe20000000000 */
[----:B------:R-:W-:Y:S01]  /*1860*/  IMAD.MOV.U32 R52, RZ, RZ, R88 ;  /* 0x000000ffff347224 */ /* 0x000fe200078e0058 */
[----:B------:R-:W-:Y:S01]  /*1870*/  MOV R47, R93 ;  /* 0x0000005d002f7202 */ /* 0x000fe20000000f00 */
[----:B------:R-:W-:Y:S01]  /*1880*/  IMAD.MOV.U32 R51, RZ, RZ, R89 ;  /* 0x000000ffff337224 */ /* 0x000fe200078e0059 */
[----:B------:R-:W-:Y:S01]  /*1890*/  MOV R40, R100 ;  /* 0x0000006400287202 */ /* 0x000fe20000000f00 */
[----:B------:R-:W-:-:S02]  /*18a0*/  IMAD.MOV.U32 R50, RZ, RZ, R90 ;  /* 0x000000ffff327224 */ /* 0x000fc400078e005a */
[----:B------:R-:W-:Y:S01]  /*18b0*/  HGMMA.64x128x16.F32.BF16 R152, gdesc[UR8], RZ, !UPT, gsb0 ;  /* 0x01e00000089879f0 */ /* 0x000fe2000c0018ff */
[----:B------:R-:W-:Y:S01]  /*18c0*/  UIADD3 UR8, UR6, 0x400, URZ ;  /* 0x0000040006087890 */ /* 0x000fe2000fffe03f */
[----:B------:R-:W-:Y:S01]  /*18d0*/  IMAD.MOV.U32 R49, RZ, RZ, R91 ;  /* 0x000000ffff317224 */ /* 0x000fe200078e005b */
[----:B------:R-:W-:Y:S01]  /*18e0*/  MOV R33, R107 ;  /* 0x0000006b00217202 */ /* 0x000fe20000000f00 */
[----:B------:R-:W-:Y:S01]  /*18f0*/  IMAD.MOV.U32 R48, RZ, RZ, R92 ;  /* 0x000000ffff307224 */ /* 0x000fe200078e005c */
[----:B------:R-:W-:Y:S01]  /*1900*/  MOV R26, R114 ;  /* 0x00000072001a7202 */ /* 0x000fe20000000f00 */
[----:B------:R-:W-:Y:S01]  /*1910*/  IMAD.MOV.U32 R46, RZ, RZ, R94 ;  /* 0x000000ffff2e7224 */ /* 0x000fe200078e005e */
[----:B------:R-:W-:Y:S01]  /*1920*/  MOV R19, R121 ;  /* 0x0000007900137202 */ /* 0x000fe20000000f00 */
[----:B------:R-:W-:Y:S01]  /*1930*/  IMAD.MOV.U32 R45, RZ, RZ, R95 ;  /* 0x000000ffff2d7224 */ /* 0x000fe200078e005f */
[----:B------:R-:W-:Y:S01]  /*1940*/  MOV R10, R128 ;  /* 0x00000080000a7202 */ /* 0x000fe20000000f00 */
[----:B------:R-:W-:Y:S01]  /*1950*/  IMAD.MOV.U32 R44, RZ, RZ, R96 ;  /* 0x000000ffff2c7224 */ /* 0x000fe200078e0060 */
[----:B01----:R-:W-:Y:S01]  /*1960*/  MOV R0, R135 ;  /* 0x0000008700007202 */ /* 0x003fe20000000f00 */
[----:B------:R-:W-:Y:S01]  /*1970*/  IMAD.MOV.U32 R43, RZ, RZ, R97 ;  /* 0x000000ffff2b7224 */ /* 0x000fe200078e0061 */
[----:B------:R-:W-:Y:S01]  /*1980*/  UMOV UR9, 0x80000020 ;  /* 0x8000002000097882 */ /* 0x000fe20000000000 */
[----:B------:R-:W-:Y:S01]  /*1990*/  IMAD.MOV.U32 R42, RZ, RZ, R98 ;  /* 0x000000ffff2a7224 */ /* 0x000fe200078e0062 */
[----:B------:R-:W-:Y:S01]  /*19a0*/  MOV R68, R72 ;  /* 0x0000004800447202 */ /* 0x000fe20000000f00 */
[----:B------:R-:W-:Y:S01]  /*19b0*/  IMAD.MOV.U32 R41, RZ, RZ, R99 ;  /* 0x000000ffff297224 */ /* 0x000fe200078e0063 */
[----:B------:R-:W-:Y:S01]  /*19c0*/  MOV R61, R79 ;  /* 0x0000004f003d7202 */ /* 0x000fe20000000f00 */
[----:B------:R-:W-:Y:S01]  /*19d0*/  IMAD.MOV.U32 R39, RZ, RZ, R101 ;  /* 0x000000ffff277224 */ /* 0x000fe200078e0065 */
[----:B------:R-:W-:Y:S01]  /*19e0*/  MOV R54, R86 ;  /* 0x0000005600367202 */ /* 0x000fe20000000f00 */
[----:B------:R-:W-:-:S02]  /*19f0*/  IMAD.MOV.U32 R38, RZ, RZ, R102 ;  /* 0x000000ffff267224 */ /* 0x000fc400078e0066 */
[----:B------:R-:W-:Y:S02]  /*1a00*/  IMAD.MOV.U32 R37, RZ, RZ, R103 ;  /* 0x000000ffff257224 */ /* 0x000fe400078e0067 */
[----:B------:R-:W-:Y:S02]  /*1a10*/  IMAD.MOV.U32 R36, RZ, RZ, R104 ;  /* 0x000000ffff247224 */ /* 0x000fe400078e0068 */
[----:B------:R-:W-:Y:S02]  /*1a20*/  IMAD.MOV.U32 R35, RZ, RZ, R105 ;  /* 0x000000ffff237224 */ /* 0x000fe400078e0069 */
[----:B------:R-:W-:Y:S02]  /*1a30*/  IMAD.MOV.U32 R34, RZ, RZ, R106 ;  /* 0x000000ffff227224 */ /* 0x000fe400078e006a */
[----:B------:R-:W-:Y:S02]  /*1a40*/  IMAD.MOV.U32 R32, RZ, RZ, R108 ;  /* 0x000000ffff207224 */ /* 0x000fe400078e006c */
        /* <DEDUP_REMOVED lines=12> */
[----:B------:R-:W-:Y:S01]  /*1b10*/  IMAD.MOV.U32 R15, RZ, RZ, R123 ;  /* 0x000000ffff0f7224 */ /* 0x000fe200078e007b */
[----:B------:R-:W-:Y:S01]  /*1b20*/  MOV R220, R20 ;  /* 0x0000001400dc7202 */ /* 0x000fe20000000f00 */
[----:B------:R-:W-:-:S02]  /*1b30*/  IMAD.MOV.U32 R14, RZ, RZ, R124 ;  /* 0x000000ffff0e7224 */ /* 0x000fc400078e007c */
        /* <DEDUP_REMOVED lines=38> */
[----:B------:R-:W-:Y:S01]  /*1da0*/  IMAD.MOV.U32 R232, RZ, RZ, R6 ;  /* 0x000000ffffe87224 */ /* 0x000fe200078e0006 */
[----:B------:R-:W-:Y:S02]  /*1db0*/  WARPGROUP.DEPBAR.LE gsb0, 0x0 ;  /* 0x00008000000079c5 */ /* 0x000fe40000010000 */
[----:B------:R-:W-:Y:S01]  /*1dc0*/  WARPGROUP.ARRIVE ;  /* 0x00000000000079c5 */ /* 0x000fe20000000000 */
[----:B------:R0:W-:Y:S01]  /*1dd0*/  STL.64 [R1+0x1b8], R214 ;  /* 0x0001b8d601007387 */ /* 0x0001e20000100a00 */
[----:B------:R-:W-:Y:S02]  /*1de0*/  IMAD.MOV.U32 R233, RZ, RZ, R4 ;  /* 0x000000ffffe97224 */ /* 0x000fe400078e0004 */
[----:B------:R-:W-:Y:S01]  /*1df0*/  IMAD.MOV.U32 R235, RZ, RZ, R0 ;  /* 0x000000ffffeb7224 */ /* 0x000fe200078e0000 */
[----:B------:R1:W-:Y:S01]  /*1e00*/  STL.64 [R1+0x1b0], R212 ;  /* 0x0001b0d401007387 */ /* 0x0003e20000100a00 */
[----:B------:R-:W-:Y:S01]  /*1e10*/  HGMMA.64x128x16.F32.BF16 R88, gdesc[UR8], RZ, !UPT, gsb0 ;  /* 0x01e00000085879f0 */ /* 0x000fe2000c0018ff */
[----:B------:R-:W-:-:S02]  /*1e20*/  UIADD3 UR8, UR6, 0x600, URZ ;  /* 0x0000060006087890 */ /* 0x000fc4000fffe03f */
[----:B------:R2:W-:Y:S01]  /*1e30*/  STL.64 [R1+0x1a8], R210 ;  /* 0x0001a8d201007387 */ /* 0x0005e20000100a00 */
[----:B------:R-:W-:-:S03]  /*1e40*/  UMOV UR9, 0x80000020 ;  /* 0x8000002000097882 */ /* 0x000fc60000000000 */
[----:B------:R3:W-:Y:S01]  /*1e50*/  STL.64 [R1+0x1a0], R208 ;  /* 0x0001a0d001007387 */ /* 0x0007e20000100a00 */
[----:B0-----:R-:W-:Y:S02]  /*1e60*/  IMAD.MOV.U32 R214, RZ, RZ, R26 ;  /* 0x000000ffffd67224 */ /* 0x001fe400078e001a */
[----:B------:R-:W-:Y:S01]  /*1e70*/  IMAD.MOV.U32 R215, RZ, RZ, R25 ;  /* 0x000000ffffd77224 */ /* 0x000fe200078e0019 */
[----:B------:R0:W-:Y:S01]  /*1e80*/  STL.64 [R1+0x198], R206 ;  /* 0x000198ce01007387 */ /* 0x0001e20000100a00 */
[----:B-1----:R-:W-:Y:S01]  /*1e90*/  IMAD.MOV.U32 R212, RZ, RZ, R28 ;  /* 0x000000ffffd47224 */ /* 0x002fe200078e001c */
[----:B------:R-:W-:Y:S02]  /*1ea0*/  MOV R213, R27 ;  /* 0x0000001b00d57202 */ /* 0x000fe40000000f00 */
[----:B------:R1:W-:Y:S01]  /*1eb0*/  STL.64 [R1+0x190], R204 ;  /* 0x000190cc01007387 */ /* 0x0003e20000100a00 */
[----:B--2---:R-:W-:Y:S02]  /*1ec0*/  IMAD.MOV.U32 R210, RZ, RZ, R30 ;  /* 0x000000ffffd27224 */ /* 0x004fe400078e001e */
[----:B------:R-:W-:Y:S01]  /*1ed0*/  IMAD.MOV.U32 R211, RZ, RZ, R29 ;  /* 0x000000ffffd37224 */ /* 0x000fe200078e001d */
[----:B------:R2:W-:Y:S01]  /*1ee0*/  STL.64 [R1+0x188], R202 ;  /* 0x000188ca01007387 */ /* 0x0005e20000100a00 */
[----:B---3--:R-:W-:-:S02]  /*1ef0*/  IMAD.MOV.U32 R208, RZ, RZ, R32 ;  /* 0x000000ffffd07224 */ /* 0x008fc400078e0020 */
[----:B------:R-:W-:Y:S01]  /*1f00*/  IMAD.MOV.U32 R209, RZ, RZ, R31 ;  /* 0x000000ffffd17224 */ /* 0x000fe200078e001f */
[----:B------:R3:W-:Y:S01]  /*1f10*/  STL.64 [R1+0x180], R200 ;  /* 0x000180c801007387 */ /* 0x0007e20000100a00 */
[----:B0-----:R-:W-:Y:S01]  /*1f20*/  MOV R206, R34 ;  /* 0x0000002200ce7202 */ /* 0x001fe20000000f00 */
[----:B------:R-:W-:Y:S02]  /*1f30*/  IMAD.MOV.U32 R207, RZ, RZ, R33 ;  /* 0x000000ffffcf7224 */ /* 0x000fe400078e0021 */
[----:B------:R0:W-:Y:S01]  /*1f40*/  STL.64 [R1+0x178], R198 ;  /* 0x000178c601007387 */ /* 0x0001e20000100a00 */
[----:B-1----:R-:W-:Y:S02]  /*1f50*/  IMAD.MOV.U32 R204, RZ, RZ, R36 ;  /* 0x000000ffffcc7224 */ /* 0x002fe400078e0024 */
[----:B------:R-:W-:Y:S01]  /*1f60*/  IMAD.MOV.U32 R205, RZ, RZ, R35 ;  /* 0x000000ffffcd7224 */ /* 0x000fe200078e0023 */
[----:B------:R1:W-:Y:S01]  /*1f70*/  STL.64 [R1+0x170], R196 ;  /* 0x000170c401007387 */ /* 0x0003e20000100a00 */
[----:B--2---:R-:W-:-:S02]  /*1f80*/  IMAD.MOV.U32 R202, RZ, RZ, R38 ;  /* 0x000000ffffca7224 */ /* 0x004fc400078e0026 */
[----:B------:R-:W-:Y:S01]  /*1f90*/  IMAD.MOV.U32 R203, RZ, RZ, R37 ;  /* 0x000000ffffcb7224 */ /* 0x000fe200078e0025 */
[----:B------:R2:W-:Y:S01]  /*1fa0*/  STL.64 [R1+0x168], R194 ;  /* 0x000168c201007387 */ /* 0x0005e20000100a00 */
[----:B---3--:R-:W-:Y:S02]  /*1fb0*/  IMAD.MOV.U32 R200, RZ, RZ, R40 ;  /* 0x000000ffffc87224 */ /* 0x008fe400078e0028 */
[----:B------:R-:W-:Y:S01]  /*1fc0*/  IMAD.MOV.U32 R201, RZ, RZ, R39 ;  /* 0x000000ffffc97224 */ /* 0x000fe200078e0027 */
[----:B------:R3:W-:Y:S01]  /*1fd0*/  STL.64 [R1+0x160], R192 ;  /* 0x000160c001007387 */ /* 0x0007e20000100a00 */
[----:B0-----:R-:W-:Y:S01]  /*1fe0*/  IMAD.MOV.U32 R198, RZ, RZ, R42 ;  /* 0x000000ffffc67224 */ /* 0x001fe200078e002a */
[----:B------:R-:W-:Y:S02]  /*1ff0*/  MOV R199, R41 ;  /* 0x0000002900c77202 */ /* 0x000fe40000000f00 */
[----:B------:R0:W-:Y:S01]  /*2000*/  STL.64 [R1+0x158], R190 ;  /* 0x000158be01007387 */ /* 0x0001e20000100a00 */
[----:B-1----:R-:W-:-:S02]  /*2010*/  IMAD.MOV.U32 R196, RZ, RZ, R44 ;  /* 0x000000ffffc47224 */ /* 0x002fc400078e002c */
[----:B------:R-:W-:Y:S01]  /*2020*/  IMAD.MOV.U32 R197, RZ, RZ, R43 ;  /* 0x000000ffffc57224 */ /* 0x000fe200078e002b */
[----:B------:R1:W-:Y:S01]  /*2030*/  STL.64 [R1+0x150], R188 ;  /* 0x000150bc01007387 */ /* 0x0003e20000100a00 */
[----:B--2---:R-:W-:Y:S02]  /*2040*/  IMAD.MOV.U32 R194, RZ, RZ, R46 ;  /* 0x000000ffffc27224 */ /* 0x004fe400078e002e */
[----:B------:R-:W-:Y:S01]  /*2050*/  IMAD.MOV.U32 R195, RZ, RZ, R45 ;  /* 0x000000ffffc37224 */ /* 0x000fe200078e002d */
[----:B------:R2:W-:Y:S01]  /*2060*/  STL.64 [R1+0x148], R186 ;  /* 0x000148ba01007387 */ /* 0x0005e20000100a00 */
[----:B---3--:R-:W-:Y:S01]  /*2070*/  MOV R192, R48 ;  /* 0x0000003000c07202 */ /* 0x008fe20000000f00 */
[----:B------:R-:W-:Y:S02]  /*2080*/  IMAD.MOV.U32 R193, RZ, RZ, R47 ;  /* 0x000000ffffc17224 */ /* 0x000fe400078e002f */
[----:B------:R3:W-:Y:S01]  /*2090*/  STL.64 [R1+0x140], R184 ;  /* 0x000140b801007387 */ /* 0x0007e20000100a00 */
[----:B0-----:R-:W-:-:S02]  /*20a0*/  IMAD.MOV.U32 R190, RZ, RZ, R50 ;  /* 0x000000ffffbe7224 */ /* 0x001fc400078e0032 */
[----:B------:R-:W-:Y:S01]  /*20b0*/  IMAD.MOV.U32 R191, RZ, RZ, R49 ;  /* 0x000000ffffbf7224 */ /* 0x000fe200078e0031 */
[----:B------:R0:W-:Y:S01]  /*20c0*/  STL.64 [R1+0x138], R182 ;  /* 0x000138b601007387 */ /* 0x0001e20000100a00 */
[----:B-1----:R-:W-:Y:S02]  /*20d0*/  IMAD.MOV.U32 R188, RZ, RZ, R52 ;  /* 0x000000ffffbc7224 */ /* 0x002fe400078e0034 */
[----:B------:R-:W-:Y:S01]  /*20e0*/  IMAD.MOV.U32 R189, RZ, RZ, R51 ;  /* 0x000000ffffbd7224 */ /* 0x000fe200078e0033 */
[----:B------:R1:W-:Y:S01]  /*20f0*/  STL.64 [R1+0x130], R180 ;  /* 0x000130b401007387 */ /* 0x0003e20000100a00 */
[----:B--2---:R-:W-:Y:S02]  /*2100*/  IMAD.MOV.U32 R186, RZ, RZ, R54 ;  /* 0x000000ffffba7224 */ /* 0x004fe400078e0036 */
[----:B------:R-:W-:Y:S01]  /*2110*/  IMAD.MOV.U32 R187, RZ, RZ, R53 ;  /* 0x000000ffffbb7224 */ /* 0x000fe200078e0035 */
[----:B------:R2:W-:Y:S01]  /*2120*/  STL.64 [R1+0x128], R178 ;  /* 0x000128b201007387 */ /* 0x0005e20000100a00 */
[----:B---3--:R-:W-:Y:S01]  /*2130*/  IMAD.MOV.U32 R184, RZ, RZ, R56 ;  /* 0x000000ffffb87224 */ /* 0x008fe200078e0038 */
[----:B------:R-:W-:-:S02]  /*2140*/  MOV R185, R55 ;  /* 0x0000003700b97202 */ /* 0x000fc40000000f00 */
[----:B------:R3:W-:Y:S01]  /*2150*/  STL.64 [R1+0x120], R176 ;  /* 0x000120b001007387 */ /* 0x0007e20000100a00 */
[----:B0-----:R-:W-:Y:S02]  /*2160*/  IMAD.MOV.U32 R182, RZ, RZ, R58 ;  /* 0x000000ffffb67224 */ /* 0x001fe400078e003a */
[----:B------:R-:W-:Y:S01]  /*2170*/  IMAD.MOV.U32 R183, RZ, RZ, R57 ;  /* 0x000000ffffb77224 */ /* 0x000fe200078e0039 */
[----:B------:R0:W-:Y:S01]  /*2180*/  STL.64 [R1+0x118], R174 ;  /* 0x000118ae01007387 */ /* 0x0001e20000100a00 */
[----:B-1----:R-:W-:Y:S02]  /*2190*/  IMAD.MOV.U32 R180, RZ, RZ, R60 ;  /* 0x000000ffffb47224 */ /* 0x002fe400078e003c */
[----:B------:R-:W-:Y:S01]  /*21a0*/  IMAD.MOV.U32 R181, RZ, RZ, R59 ;  /* 0x000000ffffb57224 */ /* 0x000fe200078e003b */
[----:B------:R1:W-:Y:S01]  /*21b0*/  STL.64 [R1+0x110], R172 ;  /* 0x000110ac01007387 */ /* 0x0003e20000100a00 */
[----:B--2---:R-:W-:Y:S01]  /*21c0*/  MOV R178, R62 ;  /* 0x0000003e00b27202 */ /* 0x004fe20000000f00 */
[----:B------:R-:W-:-:S02]  /*21d0*/  IMAD.MOV.U32 R179, RZ, RZ, R61 ;  /* 0x000000ffffb37224 */ /* 0x000fc400078e003d */
[----:B---3--:R-:W-:Y:S02]  /*21e0*/  IMAD.MOV.U32 R176, RZ, RZ, R64 ;  /* 0x000000ffffb07224 */ /* 0x008fe400078e0040 */
[----:B------:R-:W-:Y:S02]  /*21f0*/  IMAD.MOV.U32 R177, RZ, RZ, R63 ;  /* 0x000000ffffb17224 */ /* 0x000fe400078e003f */
[----:B0-----:R-:W-:Y:S02]  /*2200*/  IMAD.MOV.U32 R174, RZ, RZ, R66 ;  /* 0x000000ffffae7224 */ /* 0x001fe400078e0042 */
[----:B------:R-:W-:Y:S02]  /*2210*/  IMAD.MOV.U32 R175, RZ, RZ, R65 ;  /* 0x000000ffffaf7224 */ /* 0x000fe400078e0041 */
[----:B-1----:R-:W-:Y:S02]  /*2220*/  IMAD.MOV.U32 R172, RZ, RZ, R68 ;  /* 0x000000ffffac7224 */ /* 0x002fe400078e0044 */
[----:B------:R-:W-:Y:S01]  /*2230*/  IMAD.MOV.U32 R173, RZ, RZ, R67 ;  /* 0x000000ffffad7224 */ /* 0x000fe200078e0043 */
[----:B------:R-:W-:-:S02]  /*2240*/  WARPGROUP.DEPBAR.LE gsb0, 0x0 ;  /* 0x00008000000079c5 */ /* 0x000fc40000010000 */
[----:B------:R-:W-:-:S06]  /*2250*/  WARPGROUP.ARRIVE ;  /* 0x00000000000079c5 */ /* 0x000fcc0000000000 */
[----:B------:R-:W-:Y:S01]  /*2260*/  HGMMA.64x128x16.F32.BF16 R24, gdesc[UR8], RZ, !UPT, gsb0 ;  /* 0x01e00000081879f0 */ /* 0x000fe2000c0018ff */
[----:B------:R-:W-:Y:S02]  /*2270*/  UIADD3 UR8, UR6, 0x2, URZ ;  /* 0x0000000206087890 */ /* 0x000fe4000fffe03f */
[----:B------:R-:W-:Y:S01]  /*2280*/  UIADD3 UR10, UR7, 0x2, URZ ;  /* 0x00000002070a7890 */ /* 0x000fe2000fffe03f */
[----:B------:R-:W-:Y:S01]  /*2290*/  UMOV UR9, 0x80000020 ;  /* 0x8000002000097882 */ /* 0x000fe20000000000 */
[----:B------:R-:W-:Y:S01]  /*22a0*/  UMOV UR11, 0x80000020 ;  /* 0x80000020000b7882 */ /* 0x000fe20000000000 */
[----:B------:R-:W-:Y:S02]  /*22b0*/  WARPGROUP.DEPBAR.LE gsb0, 0x0 ;  /* 0x00008000000079c5 */ /* 0x000fe40000010000 */
[----:B------:R-:W-:-:S06]  /*22c0*/  WARPGROUP.ARRIVE ;  /* 0x00000000000079c5 */ /* 0x000fcc0000000000 */
[----:B------:R-:W-:Y:S03]  /*22d0*/  HGMMA.64x128x16.F32.BF16 R172, gdesc[UR8], R172, gsb0 ;  /* 0x01e0000008ac79f0 */ /* 0x000fe600080018ac */
[----:B------:R-:W-:Y:S02]  /*22e0*/  WARPGROUP.DEPBAR.LE gsb0, 0x0 ;  /* 0x00008000000079c5 */ /* 0x000fe40000010000 */
[----:B------:R-:W-:Y:S04]  /*22f0*/  STL.64 [R1], R172 ;  /* 0x000000ac01007387 */ /* 0x000fe80000100a00 */
[----:B------:R-:W-:Y:S04]  /*2300*/  STL.64 [R1+0x8], R174 ;  /* 0x000008ae01007387 */ /* 0x000fe80000100a00 */
        /* <DEDUP_REMOVED lines=19> */
[----:B------:R0:W-:Y:S04]  /*2440*/  STL.64 [R1+0xa8], R214 ;  /* 0x0000a8d601007387 */ /* 0x0001e80000100a00 */
        /* <DEDUP_REMOVED lines=10> */
[----:B0-----:R-:W2:Y:S04]  /*24f0*/  LDL.LU.64 R214, [R1+0x1b8] ;  /* 0x0001b80001d67983 */ /* 0x001ea80000300a00 */
[----:B------:R-:W2:Y:S04]  /*2500*/  LDL.LU.64 R212, [R1+0x1b0] ;  /* 0x0001b00001d47983 */ /* 0x000ea80000300a00 */
        /* <DEDUP_REMOVED lines=19> */
[----:B------:R-:W2:Y:S01]  /*2640*/  LDL.LU.64 R172, [R1+0x110] ;  /* 0x0001100001ac7983 */ /* 0x000ea20000300a00 */
[----:B------:R-:W-:Y:S01]  /*2650*/  UIADD3 UR8, UR6, 0x202, URZ ;  /* 0x0000020206087890 */ /* 0x000fe2000fffe03f */
[----:B------:R-:W-:Y:S01]  /*2660*/  UMOV UR9, 0x80000020 ;  /* 0x8000002000097882 */ /* 0x000fe20000000000 */
[----:B--2---:R-:W-:-:S07]  /*2670*/  WARPGROUP.ARRIVE ;  /* 0x00000000000079c5 */ /* 0x004fce0000000000 */
[----:B------:R-:W-:Y:S01]  /*2680*/  HGMMA.64x128x16.F32.BF16 R152, gdesc[UR8], R152, gsb0 ;  /* 0x01e00000089879f0 */ /* 0x000fe20008001898 */
[----:B------:R-:W-:Y:S01]  /*2690*/  UIADD3 UR8, UR6, 0x402, URZ ;  /* 0x0000040206087890 */ /* 0x000fe2000fffe03f */
[----:B------:R-:W-:Y:S01]  /*26a0*/  UMOV UR9, 0x80000020 ;  /* 0x8000002000097882 */ /* 0x000fe20000000000 */
[----:B------:R-:W-:Y:S02]  /*26b0*/  WARPGROUP.DEPBAR.LE gsb0, 0x0 ;  /* 0x00008000000079c5 */ /* 0x000fe40000010000 */
[----:B------:R-:W-:-:S07]  /*26c0*/  WARPGROUP.ARRIVE ;  /* 0x00000000000079c5 */ /* 0x000fce0000000000 */
[----:B------:R-:W-:Y:S01]  /*26d0*/  HGMMA.64x128x16.F32.BF16 R88, gdesc[UR8], R88, gsb0 ;  /* 0x01e00000085879f0 */ /* 0x000fe20008001858 */
[----:B------:R-:W-:Y:S01]  /*26e0*/  UIADD3 UR8, UR6, 0x602, URZ ;  /* 0x0000060206087890 */ /* 0x000fe2000fffe03f */
[----:B------:R-:W-:Y:S01]  /*26f0*/  UMOV UR9, 0x80000020 ;  /* 0x8000002000097882 */ /* 0x000fe20000000000 */
[----:B------:R-:W-:Y:S02]  /*2700*/  WARPGROUP.DEPBAR.LE gsb0, 0x0 ;  /* 0x00008000000079c5 */ /* 0x000fe40000010000 */
[----:B------:R-:W-:-:S07]  /*2710*/  WARPGROUP.ARRIVE ;  /* 0x00000000000079c5 */ /* 0x000fce0000000000 */
[----:B------:R-:W-:Y:S03]  /*2720*/  HGMMA.64x128x16.F32.BF16 R24, gdesc[UR8], R24, gsb0 ;  /* 0x01e00000081879f0 */ /* 0x000fe60008001818 */
[----:B------:R-:W-:Y:S02]  /*2730*/  WARPGROUP.DEPBAR.LE gsb0, 0x0 ;  /* 0x00008000000079c5 */ /* 0x000fe40000010000 */
[----:B-1----:R-:W-:Y:S05]  /*2740*/  @!P1 BRA `(.L_x_22) ;  /* 0x0000001400d09947 */ /* 0x002fea0003800000 */
[----:B------:R-:W-:Y:S01]  /*2750*/  UIADD3 UR6, UR39, 0x1, URZ ;  /* 0x0000000127067890 */ /* 0x000fe2000fffe03f */
[----:B------:R-:W-:-:S03]  /*2760*/  IMAD.MOV.U32 R0, RZ, RZ, R5 ;  /* 0x000000ffff007224 */ /* 0x000fc600078e0005 */
[----:B------:R-:W-:-:S04]  /*2770*/  UISETP.NE.AND UP0, UPT, UR6, 0x5, UPT ;  /* 0x000000050600788c */ /* 0x000fc8000bf05270 */
[----:B------:R-:W-:Y:S02]  /*2780*/  USEL UR7, URZ, 0x1, UP0 ;  /* 0x000000013f077887 */ /* 0x000fe40008000000 */
[----:B------:R-:W-:Y:S02]  /*2790*/  USEL UR6, UR6, URZ, UP0 ;  /* 0x0000003f06067287 */ /* 0x000fe40008000000 */
[----:B------:R-:W-:-:S06]  /*27a0*/  ULOP3.LUT UR7, UR38, UR7, URZ, 0x3c, !UPT ;  /* 0x0000000726077292 */ /* 0x000fcc000f8e3c3f */
[----:B------:R-:W-:Y:S01]  /*27b0*/  IMAD.U32 R3, RZ, RZ, UR7 ;  /* 0x00000007ff037e24 */ /* 0x000fe2000f8e00ff */
[----:B------:R-:W-:-:S06]  /*27c0*/  UMOV UR7, UR39 ;  /* 0x0000002700077c82 */ /* 0x000fcc0008000000 */
.L_x_29:
[----:B------:R-:W-:Y:S05]  /*27d0*/  @!P0 BRA `(.L_x_23) ;  /* 0x0000000000048947 */ /* 0x000fea0003800000 */
[----:B------:R-:W-:Y:S01]  /*27e0*/  BPT.TRAP 0x1 ;  /* 0x000000040000795c */ /* 0x000fe20000300000 */
.L_x_23:
[----:B------:R-:W-:Y:S01]  /*27f0*/  ULEA UR8, UR6, UR45, 0x3 ;  /* 0x0000002d06087291 */ /* 0x000fe2000f8e183f */
[----:B------:R-:W-:-:S08]  /*2800*/  SHF.L.U32 R4, R3, 0x1f, RZ ;  /* 0x0000001f03047819 */ /* 0x000fd000000006ff */
[----:B------:R0:W1:Y:S01]  /*2810*/  SYNCS.PHASECHK.TRANS64.TRYWAIT P1, [UR8], R4 ;  /* 0x00000004ff0075a7 */ /* 0x0000620008020148 */
[----:B------:R-:W-:Y:S05]  /*2820*/  @!P0 BRA `(.L_x_24) ;  /* 0x0000000000048947 */ /* 0x000fea0003800000 */
[----:B------:R-:W-:Y:S01]  /*2830*/  BPT.TRAP 0x1 ;  /* 0x000000040000795c */ /* 0x000fe20000300000 */
.L_x_24:
[----:B-1----:R-:W-:Y:S05]  /*2840*/  @P1 BRA `(.L_x_25) ;  /* 0x0000000000081947 */ /* 0x002fea0003800000 */
[----:B------:R-:W1:Y:S02]  /*2850*/  SYNCS.PHASECHK.TRANS64.TRYWAIT P1, [UR8], R4 ;  /* 0x00000004ff0075a7 */ /* 0x000e640008020148 */
[----:B-1----:R-:W-:Y:S05]  /*2860*/  @!P1 BRA `(.L_x_26) ;  /* 0x0000014000189947 */ /* 0x002fea0003800000 */
.L_x_25:
        /* <DEDUP_REMOVED lines=32> */
[----:B--2---:R-:W2:Y:S04]  /*2a70*/  LDL.LU.64 R24, [R1] ;  /* 0x0000000001187983 */ /* 0x004ea80000300a00 */
        /* <DEDUP_REMOVED lines=31> */
[----:B------:R-:W-:-:S02]  /*2c70*/  ULEA UR12, UR6, UR4, 0xb ;  /* 0x00000004060c7291 */ /* 0x000fc4000f8e583f */
[----:B------:R-:W-:Y:S01]  /*2c80*/  ULEA UR13, UR6, UR5, 0x9 ;  /* 0x00000005060d7291 */ /* 0x000fe2000f8e483f */
[----:B------:R-:W-:Y:S01]  /*2c90*/  UMOV UR9, 0x80000020 ;  /* 0x8000002000097882 */ /* 0x000fe20000000000 */
[----:B------:R-:W-:-:S03]  /*2ca0*/  UMOV UR11, 0x80000020 ;  /* 0x80000020000b7882 */ /* 0x000fc60000000000 */
[----:B------:R-:W-:Y:S02]  /*2cb0*/  UMOV UR8, UR12 ;  /* 0x0000000c00087c82 */ /* 0x000fe40008000000 */
[----:B------:R-:W-:Y:S01]  /*2cc0*/  UMOV UR10, UR13 ;  /* 0x0000000d000a7c82 */ /* 0x000fe20008000000 */
[----:B--2---:R-:W-:-:S06]  /*2cd0*/  WARPGROUP.ARRIVE ;  /* 0x00000000000079c5 */ /* 0x004fcc0000000000 */
[----:B------:R-:W-:Y:S01]  /*2ce0*/  HGMMA.64x128x16.F32.BF16 R24, gdesc[UR8], R24, gsb0 ;  /* 0x01e00000081879f0 */ /* 0x000fe20008001818 */
[----:B------:R-:W-:Y:S01]  /*2cf0*/  UIADD3 UR8, UR12, 0x200, URZ ;  /* 0x000002000c087890 */ /* 0x000fe2000fffe03f */
[----:B------:R-:W-:Y:S01]  /*2d00*/  UMOV UR9, 0x80000020 ;  /* 0x8000002000097882 */ /* 0x000fe20000000000 */
[----:B------:R-:W-:Y:S02]  /*2d10*/  WARPGROUP.DEPBAR.LE gsb0, 0x0 ;  /* 0x00008000000079c5 */ /* 0x000fe40000010000 */
[----:B------:R-:W-:Y:S01]  /*2d20*/  WARPGROUP.ARRIVE ;  /* 0x00000000000079c5 */ /* 0x000fe20000000000 */
[----:B------:R-:W-:Y:S01]  /*2d30*/  STL.64 [R1], R24 ;  /* 0x0000001801007387 */ /* 0x000fe20000100a00 */
[----:B-1----:R-:W-:Y:S01]  /*2d40*/  IMAD.MOV.U32 R6, RZ, RZ, R86 ;  /* 0x000000ffff067224 */ /* 0x002fe200078e0056 */
[----:B------:R-:W-:Y:S01]  /*2d50*/  MOV R10, R82 ;  /* 0x00000052000a7202 */ /* 0x000fe20000000f00 */
[----:B0-----:R-:W-:Y:S01]  /*2d60*/  IMAD.MOV.U32 R4, RZ, RZ, R87 ;  /* 0x000000ffff047224 */ /* 0x001fe200078e0057 */
[----:B------:R-:W-:Y:S02]  /*2d70*/  STL.64 [R1+0x8], R26 ;  /* 0x0000081a01007387 */ /* 0x000fe40000100a00 */
[----:B------:R-:W-:Y:S01]  /*2d80*/  HGMMA.64x128x16.F32.BF16 R152, gdesc[UR8], R152, gsb0 ;  /* 0x01e00000089879f0 */ /* 0x000fe20008001898 */
[----:B------:R-:W-:Y:S01]  /*2d90*/  IMAD.MOV.U32 R8, RZ, RZ, R84 ;  /* 0x000000ffff087224 */ /* 0x000fe200078e0054 */
[----:B------:R-:W-:Y:S01]  /*2da0*/  MOV R19, R75 ;  /* 0x0000004b00137202 */ /* 0x000fe20000000f00 */
[----:B------:R-:W-:Y:S01]  /*2db0*/  STL.64 [R1+0x10], R28 ;  /* 0x0000101c01007387 */ /* 0x000fe20000100a00 */
[----:B------:R-:W-:Y:S01]  /*2dc0*/  IMAD.MOV.U32 R7, RZ, RZ, R85 ;  /* 0x000000ffff077224 */ /* 0x000fe200078e0055 */
[----:B------:R-:W-:Y:S01]  /*2dd0*/  MOV R216, R68 ;  /* 0x0000004400d87202 */ /* 0x000fe20000000f00 */
[----:B------:R-:W-:Y:S01]  /*2de0*/  IMAD.MOV.U32 R9, RZ, RZ, R83 ;  /* 0x000000ffff097224 */ /* 0x000fe200078e0053 */
        /* <DEDUP_REMOVED lines=9> */
[----:B------:R-:W-:-:S02]  /*2e80*/  IMAD.MOV.U32 R18, RZ, RZ, R76 ;  /* 0x000000ffff127224 */ /* 0x000fc400078e004c */
[----:B------:R-:W-:Y:S01]  /*2e90*/  IMAD.MOV.U32 R15, RZ, RZ, R77 ;  /* 0x000000ffff0f7224 */ /* 0x000fe200078e004d */
[----:B------:R-:W-:Y:S01]  /*2ea0*/  STL.64 [R1+0x30], R36 ;  /* 0x0000302401007387 */ /* 0x000fe20000100a00 */
[----:B------:R-:W-:Y:S02]  /*2eb0*/  IMAD.MOV.U32 R20, RZ, RZ, R74 ;  /* 0x000000ffff147224 */ /* 0x000fe400078e004a */
[----:B------:R-:W-:Y:S01]  /*2ec0*/  IMAD.MOV.U32 R22, RZ, RZ, R72 ;  /* 0x000000ffff167224 */ /* 0x000fe200078e0048 */
[----:B------:R-:W-:Y:S01]  /*2ed0*/  STL.64 [R1+0x38], R38 ;  /* 0x0000382601007387 */ /* 0x000fe20000100a00 */
[----:B------:R-:W-:Y:S02]  /*2ee0*/  IMAD.MOV.U32 R21, RZ, RZ, R73 ;  /* 0x000000ffff157224 */ /* 0x000fe400078e0049 */
        /* <DEDUP_REMOVED lines=16> */
[----:B------:R0:W-:Y:S01]  /*2ff0*/  STL [R1+0x68], R50 ;  /* 0x0000683201007387 */ /* 0x0001e20000100800 */
[----:B------:R-:W-:Y:S02]  /*3000*/  IMAD.MOV.U32 R227, RZ, RZ, R59 ;  /* 0x000000ffffe37224 */ /* 0x000fe400078e003b */
[----:B------:R-:W-:Y:S01]  /*3010*/  IMAD.MOV.U32 R230, RZ, RZ, R56 ;  /* 0x000000ffffe67224 */ /* 0x000fe200078e0038 */
[----:B------:R-:W2:Y:S01]  /*3020*/  LDL.LU.64 R86, [R1+0x2b8] ;  /* 0x0002b80001567983 */ /* 0x000ea20000300a00 */
[----:B------:R-:W-:-:S02]  /*3030*/  IMAD.MOV.U32 R229, RZ, RZ, R57 ;  /* 0x000000ffffe57224 */ /* 0x000fc400078e0039 */
[----:B------:R-:W-:Y:S01]  /*3040*/  IMAD.MOV.U32 R231, RZ, RZ, R55 ;  /* 0x000000ffffe77224 */ /* 0x000fe200078e0037 */
[----:B------:R-:W2:Y:S01]  /*3050*/  LDL.LU.64 R84, [R1+0x2b0] ;  /* 0x0002b00001547983 */ /* 0x000ea20000300a00 */
[----:B------:R-:W-:Y:S02]  /*3060*/  IMAD.MOV.U32 R234, RZ, RZ, R52 ;  /* 0x000000ffffea7224 */ /* 0x000fe400078e0034 */
[----:B------:R-:W-:Y:S01]  /*3070*/  IMAD.MOV.U32 R233, RZ, RZ, R53 ;  /* 0x000000ffffe97224 */ /* 0x000fe200078e0035 */
[----:B------:R-:W2:Y:S01]  /*3080*/  LDL.LU.64 R82, [R1+0x2a8] ;  /* 0x0002a80001527983 */ /* 0x000ea20000300a00 */
[----:B------:R-:W-:-:S03]  /*3090*/  IMAD.MOV.U32 R235, RZ, RZ, R51 ;  /* 0x000000ffffeb7224 */ /* 0x000fc600078e0033 */
        /* <DEDUP_REMOVED lines=29> */
[----:B------:R-:W-:-:S03]  /*3270*/  WARPGROUP.DEPBAR.LE gsb0, 0x0 ;  /* 0x00008000000079c5 */ /* 0x000fc60000010000 */
        /* <DEDUP_REMOVED lines=22> */
[----:B0-----:R-:W3:Y:S04]  /*33e0*/  LDL.LU R172, [R1] ;  /* 0x0000000001ac7983 */ /* 0x001ee80000300800 */
[----:B------:R-:W3:Y:S04]  /*33f0*/  LDL.LU R173, [R1+0x4] ;  /* 0x0000040001ad7983 */ /* 0x000ee80000300800 */
        /* <DEDUP_REMOVED lines=24> */
[----:B------:R-:W3:Y:S01]  /*3580*/  LDL.LU R198, [R1+0x68] ;  /* 0x0000680001c67983 */ /* 0x000ee20000300800 */
[----:B------:R-:W-:Y:S01]  /*3590*/  UIADD3 UR8, UR12, 0x400, URZ ;  /* 0x000004000c087890 */ /* 0x000fe2000fffe03f */
[----:B------:R-:W-:Y:S01]  /*35a0*/  WARPGROUP.ARRIVE ;  /* 0x00000000000079c5 */ /* 0x000fe20000000000 */
[----:B------:R-:W-:-:S07]  /*35b0*/  UMOV UR9, 0x80000020 ;  /* 0x8000002000097882 */ /* 0x000fce0000000000 */
[----:B------:R-:W-:Y:S01]  /*35c0*/  HGMMA.64x128x16.F32.BF16 R88, gdesc[UR8], R88, gsb0 ;  /* 0x01e00000085879f0 */ /* 0x000fe20008001858 */
[----:B------:R-:W-:Y:S01]  /*35d0*/  UIADD3 UR8, UR12, 0x600, URZ ;  /* 0x000006000c087890 */ /* 0x000fe2000fffe03f */
[----:B------:R-:W-:Y:S01]  /*35e0*/  UMOV UR9, 0x80000020 ;  /* 0x8000002000097882 */ /* 0x000fe20000000000 */
        /* <DEDUP_REMOVED lines=15> */
[----:B------:R-:W-:Y:S01]  /*36e0*/  IMAD.MOV.U32 R211, RZ, RZ, R223 ;  /* 0x000000ffffd37224 */ /* 0x000fe200078e00df */
[----:B------:R-:W-:-:S02]  /*36f0*/  WARPGROUP.DEPBAR.LE gsb0, 0x0 ;  /* 0x00008000000079c5 */ /* 0x000fc40000010000 */
[----:B--2---:R-:W-:-:S06]  /*3700*/  WARPGROUP.ARRIVE ;  /* 0x00000000000079c5 */ /* 0x004fcc0000000000 */
[----:B------:R-:W-:Y:S01]  /*3710*/  HGMMA.64x128x16.F32.BF16 R24, gdesc[UR8], R24, gsb0 ;  /* 0x01e00000081879f0 */ /* 0x000fe20008001818 */
        /* <DEDUP_REMOVED lines=18> */
[----:B------:R-:W-:-:S02]  /*3840*/  UIADD3 UR8, UR12, 0x2, URZ ;  /* 0x000000020c087890 */ /* 0x000fc4000fffe03f */
[----:B------:R-:W-:Y:S01]  /*3850*/  UIADD3 UR10, UR13, 0x2, URZ ;  /* 0x000000020d0a7890 */ /* 0x000fe2000fffe03f */
[----:B------:R-:W-:Y:S01]  /*3860*/  UMOV UR9, 0x80000020 ;  /* 0x8000002000097882 */ /* 0x000fe20000000000 */
[----:B------:R-:W-:Y:S01]  /*3870*/  UMOV UR11, 0x80000020 ;  /* 0x80000020000b7882 */ /* 0x000fe20000000000 */
[----:B------:R-:W-:Y:S02]  /*3880*/  WARPGROUP.DEPBAR.LE gsb0, 0x0 ;  /* 0x00008000000079c5 */ /* 0x000fe40000010000 */
[----:B---3--:R-:W-:-:S06]  /*3890*/  WARPGROUP.ARRIVE ;  /* 0x00000000000079c5 */ /* 0x008fcc0000000000 */
        /* <DEDUP_REMOVED lines=72> */
[----:B------:R-:W-:Y:S01]  /*3d20*/  BPT.TRAP 0x1 ;  /* 0x000000040000795c */ /* 0x000fe20000300000 */
.L_x_27:
[----:B------:R-:W2:Y:S01]  /*3d30*/  LDL R6, [R1+0x100] ;  /* 0x0001000001067983 */ /* 0x000ea20000100800 */
[----:B------:R-:W-:Y:S01]  /*3d40*/  ISETP.NE.AND P1, PT, R17, RZ, PT ;  /* 0x000000ff1100720c */ /* 0x000fe20003f25270 */
[----:B------:R-:W-:Y:S01]  /*3d50*/  IMAD.U32 R4, RZ, RZ, UR7 ;  /* 0x00000007ff047e24 */ /* 0x000fe2000f8e00ff */
[----:B------:R-:W-:-:S11]  /*3d60*/  UISETP.GT.U32.AND UP0, UPT, UR40, 0x1, UPT ;  /* 0x000000012800788c */ /* 0x000fd6000bf04070 */
[----:B------:R-:W-:-:S05]  /*3d70*/  @P1 LEA R4, R4, UR45, 0x3 ;  /* 0x0000002d04041c11 */ /* 0x000fca000f8e18ff */
[----:B------:R-:W-:-:S05]  /*3d80*/  @P1 VIADD R4, R4, 0x28 ;  /* 0x0000002804041836 */ /* 0x000fca0000000000 */
[----:B--2---:R-:W-:-:S04]  /*3d90*/  @P1 PRMT R4, R6, 0x654, R4 ;  /* 0x0000065406041816 */ /* 0x004fc80000000004 */
[----:B------:R0:W-:Y:S01]  /*3da0*/  @P1 SYNCS.ARRIVE.TRANS64.RED.A1T0 RZ, [R4+URZ], RZ ;  /* 0x000000ff04ff19a7 */ /* 0x0001e2000810043f */
[----:B------:R-:W-:-:S13]  /*3db0*/  PLOP3.LUT P1, PT, PT, PT, UP0, 0x80, 0x0 ;  /* 0x000000000000781c */ /* 0x000fda0003f2f008 */
[----:B0-----:R-:W-:Y:S05]  /*3dc0*/  @P1 BRA `(.L_x_28) ;  /* 0x0000000000041947 */ /* 0x001fea0003800000 */
[----:B------:R-:W-:Y:S01]  /*3dd0*/  BPT.TRAP 0x1 ;  /* 0x000000040000795c */ /* 0x000fe20000300000 */
.L_x_28:
[----:B------:R-:W-:Y:S01]  /*3de0*/  UIADD3 UR6, UR6, 0x1, URZ ;  /* 0x0000000106067890 */ /* 0x000fe2000fffe03f */
[C---:B------:R-:W-:Y:S01]  /*3df0*/  ISETP.GT.AND P1, PT, R0.reuse, 0x1, PT ;  /* 0x000000010000780c */ /* 0x040fe20003f24270 */
[----:B------:R-:W-:Y:S01]  /*3e00*/  UIADD3 UR7, UR7, 0x1, URZ ;  /* 0x0000000107077890 */ /* 0x000fe2000fffe03f */
[----:B------:R-:W-:Y:S01]  /*3e10*/  IADD3 R0, R0, -0x1, RZ ;  /* 0xffffffff00007810 */ /* 0x000fe20007ffe0ff */
[----:B------:R-:W-:Y:S02]  /*3e20*/  UISETP.NE.AND UP0, UPT, UR6, 0x5, UPT ;  /* 0x000000050600788c */ /* 0x000fe4000bf05270 */
[----:B------:R-:W-:Y:S02]  /*3e30*/  UISETP.NE.AND UP1, UPT, UR7, 0x5, UPT ;  /* 0x000000050700788c */ /* 0x000fe4000bf25270 */
[----:B------:R-:W-:Y:S02]  /*3e40*/  USEL UR8, URZ, 0x1, UP0 ;  /* 0x000000013f087887 */ /* 0x000fe40008000000 */
[----:B------:R-:W-:-:S02]  /*3e50*/  USEL UR6, UR6, URZ, UP0 ;  /* 0x0000003f06067287 */ /* 0x000fc40008000000 */
[----:B------:R-:W-:Y:S02]  /*3e60*/  USEL UR7, UR7, URZ, UP1 ;  /* 0x0000003f07077287 */ /* 0x000fe40008800000 */
[----:B------:R-:W-:Y:S01]  /*3e70*/  LOP3.LUT R3, R3, UR8, RZ, 0x3c, !PT ;  /* 0x0000000803037c12 */ /* 0x000fe2000f8e3cff */
[----:B------:R-:W-:Y:S09]  /*3e80*/  @P1 BRA `(.L_x_29) ;  /* 0xffffffe800501947 */ /* 0x000ff2000383ffff */
.L_x_22:
[----:B------:R-:W0:Y:S02]  /*3e90*/  LDC R0, c[0x0][0x28c] ;  /* 0x0000a300ff007b82 */ /* 0x000e240000000800 */
[----:B0-----:R-:W-:-:S13]  /*3ea0*/  ISETP.GE.AND P1, PT, R0, 0x1, PT ;  /* 0x000000010000780c */ /* 0x001fda0003f26270 */
[----:B------:R-:W-:Y:S05]  /*3eb0*/  @!P1 BRA `(.L_x_30) ;  /* 0x0000000000409947 */ /* 0x000fea0003800000 */
[----:B------:R-:W-:Y:S05]  /*3ec0*/  @!P0 BRA `(.L_x_31) ;  /* 0x0000000000048947 */ /* 0x000fea0003800000 */
[----:B------:R-:W-:Y:S01]  /*3ed0*/  BPT.TRAP 0x1 ;  /* 0x000000040000795c */ /* 0x000fe20000300000 */
.L_x_31:
[----:B------:R-:W2:Y:S01]  /*3ee0*/  LDL R3, [R1+0x100] ;  /* 0x0001000001037983 */ /* 0x000ea20000100800 */
[----:B------:R-:W-:Y:S01]  /*3ef0*/  ISETP.NE.AND P0, PT, R17, RZ, PT ;  /* 0x000000ff1100720c */ /* 0x000fe20003f05270 */
[----:B------:R-:W-:-:S12]  /*3f00*/  UISETP.GT.U32.AND UP0, UPT, UR40, 0x1, UPT ;  /* 0x000000012800788c */ /* 0x000fd8000bf04070 */
[----:B------:R-:W-:-:S04]  /*3f10*/  @P0 VIADD R0, R5, UR39 ;  /* 0x0000002705000c36 */ /* 0x000fc80008000000 */
[----:B------:R-:W-:-:S05]  /*3f20*/  @P0 IMAD.WIDE.U32 R4, R0, -0x33333333, RZ ;  /* 0xcccccccd00040825 */ /* 0x000fca00078e00ff */
[----:B------:R-:W-:-:S05]  /*3f30*/  @P0 SHF.R.U32.HI R4, RZ, 0x2, R5 ;  /* 0x00000002ff040819 */ /* 0x000fca0000011605 */
[----:B------:R-:W-:-:S05]  /*3f40*/  @P0 IMAD R0, R4, -0x5, R0 ;  /* 0xfffffffb04000824 */ /* 0x000fca00078e0200 */
[----:B------:R-:W-:-:S05]  /*3f50*/  @P0 LEA R0, R0, UR45, 0x3 ;  /* 0x0000002d00000c11 */ /* 0x000fca000f8e18ff */
[----:B------:R-:W-:-:S05]  /*3f60*/  @P0 VIADD R0, R0, 0x28 ;  /* 0x0000002800000836 */ /* 0x000fca0000000000 */
[----:B--2---:R-:W-:-:S04]  /*3f70*/  @P0 PRMT R0, R3, 0x654, R0 ;  /* 0x0000065403000816 */ /* 0x004fc80000000000 */
[----:B------:R0:W-:Y:S01]  /*3f80*/  @P0 SYNCS.ARRIVE.TRANS64.RED.A1T0 RZ, [R0+URZ], RZ ;  /* 0x000000ff00ff09a7 */ /* 0x0001e2000810043f */
[----:B------:R-:W-:-:S13]  /*3f90*/  PLOP3.LUT P0, PT, PT, PT, UP0, 0x80, 0x0 ;  /* 0x000000000000781c */ /* 0x000fda0003f0f008 */
[----:B0-----:R-:W-:Y:S05]  /*3fa0*/  @P0 BRA `(.L_x_30) ;  /* 0x0000000000040947 */ /* 0x001fea0003800000 */
[----:B------:R-:W-:Y:S01]  /*3fb0*/  BPT.TRAP 0x1 ;  /* 0x000000040000795c */ /* 0x000fe20000300000 */
.L_x_30:
[----:B------:R-:W0:Y:S01]  /*3fc0*/  S2R R5, SR_TID.X ;  /* 0x0000000000057919 */ /* 0x000e220000002100 */
[----:B------:R-:W-:Y:S02]  /*3fd0*/  USHF.L.U32 UR42, UR42, 0x7, URZ ;  /* 0x000000072a2a7899 */ /* 0x000fe4000800063f */
[----:B------:R-:W-:Y:S01]  /*3fe0*/  USHF.R.S32.HI UR10, URZ, 0x1f, UR43 ;  /* 0x0000001f3f0a7899 */ /* 0x000fe2000801142b */
[----:B------:R-:W-:Y:S01]  /*3ff0*/  ULDC.64 UR8, c[0x0][0x5d0] ;  /* 0x0001740000087ab9 */ /* 0x000fe20000000a00 */
[----:B------:R-:W-:Y:S02]  /*4000*/  UIMAD.WIDE UR6, UR41, 0x200, URZ ;  /* 0x00000200290678a5 */ /* 0x000fe4000f8e023f */
[----:B------:R-:W-:Y:S01]  /*4010*/  IMAD.U32 R18, RZ, RZ, UR42 ;  /* 0x0000002aff127e24 */ /* 0x000fe2000f8e00ff */
[----:B------:R-:W-:Y:S02]  /*4020*/  UIMAD UR4, UR10, UR8, URZ ;  /* 0x000000080a0472a4 */ /* 0x000fe4000f8e023f */
[----:B------:R-:W-:Y:S01]  /*4030*/  IMAD.U32 R6, RZ, RZ, UR8 ;  /* 0x00000008ff067e24 */ /* 0x000fe2000f8e00ff */
[----:B------:R-:W-:-:S02]  /*4040*/  USHF.L.U32 UR41, UR41, 0x9, URZ ;  /* 0x0000000929297899 */ /* 0x000fc4000800063f */
[----:B------:R-:W-:Y:S01]  /*4050*/  UIMAD UR4, UR43, UR9, UR4 ;  /* 0x000000092b0472a4 */ /* 0x000fe2000f8e0204 */
[----:B------:R-:W-:Y:S01]  /*4060*/  ULDC UR8, c[0x0][0x284] ;  /* 0x0000a10000087ab9 */ /* 0x000fe20000000800 */
[----:B------:R-:W-:Y:S02]  /*4070*/  UIADD3 UR39, UR44, UR39, URZ ;  /* 0x000000272c277290 */ /* 0x000fe4000fffe03f */
[----:B------:R-:W-:Y:S02]  /*4080*/  UISETP.GE.U32.AND UP2, UPT, UR44, 0x5, UPT ;  /* 0x000000052c00788c */ /* 0x000fe4000bf46070 */
[----:B------:R-:W-:-:S04]  /*4090*/  UISETP.GT.U32.AND UP1, UPT, UR39, 0x4, UPT ;  /* 0x000000042700788c */ /* 0x000fc8000bf24070 */
[----:B------:R-:W-:Y:S01]  /*40a0*/  UISETP.LT.U32.AND UP1, UPT, UR44, 0x5, UP1 ;  /* 0x000000052c00788c */ /* 0x000fe20008f21070 */
[----:B0-----:R-:W-:Y:S01]  /*40b0*/  IMAD.SHL.U32 R19, R5, 0x2, RZ ;  /* 0x0000000205137824 */ /* 0x001fe200078e00ff */
[--C-:B------:R-:W-:Y:S02]  /*40c0*/  SHF.R.U32.HI R3, RZ, 0x7, R5.reuse ;  /* 0x00000007ff037819 */ /* 0x100fe40000011605 */
[----:B------:R-:W-:Y:S02]  /*40d0*/  SHF.R.U32.HI R0, RZ, 0x2, R5 ;  /* 0x00000002ff007819 */ /* 0x000fe40000011605 */
[----:B------:R-:W-:Y:S02]  /*40e0*/  LOP3.LUT R18, R18, 0x6, R19, 0xf8, !PT ;  /* 0x0000000612127812 */ /* 0x000fe400078ef813 */
[----:B------:R-:W-:Y:S02]  /*40f0*/  LOP3.LUT R3, R3, 0x1, RZ, 0xc0, !PT ;  /* 0x0000000103037812 */ /* 0x000fe400078ec0ff */
[----:B------:R-:W-:-:S02]  /*4100*/  SHF.R.S32.HI R19, RZ, 0x1f, R18 ;  /* 0x0000001fff137819 */ /* 0x000fc40000011412 */
[----:B------:R-:W-:Y:S01]  /*4110*/  LOP3.LUT R4, R5, 0x60, RZ, 0xc0, !PT ;  /* 0x0000006005047812 */ /* 0x000fe200078ec0ff */
[----:B------:R-:W-:Y:S01]  /*4120*/  IMAD.SHL.U32 R220, R3, 0x40, RZ ;  /* 0x0000004003dc7824 */ /* 0x000fe200078e00ff */
[----:B------:R-:W-:Y:S01]  /*4130*/  LOP3.LUT R0, R0, 0x7, RZ, 0xc0, !PT ;  /* 0x0000000700007812 */ /* 0x000fe200078ec0ff */
[----:B------:R-:W-:Y:S01]  /*4140*/  IMAD.WIDE.U32 R6, R6, UR43, R18 ;  /* 0x0000002b06067c25 */ /* 0x000fe2000f8e0012 */
[----:B------:R-:W-:Y:S02]  /*4150*/  SHF.R.U32.HI R4, RZ, 0x1, R4 ;  /* 0x00000001ff047819 */ /* 0x000fe40000011604 */
[--C-:B------:R-:W-:Y:S02]  /*4160*/  LOP3.LUT R220, R220, 0x40, R0.reuse, 0xe2, !PT ;  /* 0x00000040dcdc7812 */ /* 0x100fe400078ee200 */
[----:B------:R-:W-:Y:S02]  /*4170*/  IADD3 R0, RZ, -R4, -R0 ;  /* 0x80000004ff007210 */ /* 0x000fe40007ffe800 */
[----:B------:R-:W-:Y:S01]  /*4180*/  IADD3 R7, R7, UR4, RZ ;  /* 0x0000000407077c10 */ /* 0x000fe2000fffe0ff */
[----:B------:R-:W-:Y:S01]  /*4190*/  ULDC UR4, c[0x0][0x288] ;  /* 0x0000a20000047ab9 */ /* 0x000fe20000000800 */
[----:B------:R-:W-:Y:S01]  /*41a0*/  LOP3.LUT R220, R220, UR6, R4, 0xfe, !PT ;  /* 0x00000006dcdc7c12 */ /* 0x000fe2000f8efe04 */
[----:B------:R-:W-:Y:S01]  /*41b0*/  UISETP.GE.AND UP0, UPT, UR42, UR4, UPT ;  /* 0x000000042a00728c */ /* 0x000fe2000bf06270 */
[----:B------:R-:W-:-:S02]  /*41c0*/  IMAD R0, R3, -0x40, R0 ;  /* 0xffffffc003007824 */ /* 0x000fc400078e0200 */
[----:B------:R-:W-:Y:S01]  /*41d0*/  IMAD.U32 R3, RZ, RZ, UR8 ;  /* 0x00000008ff037e24 */ /* 0x000fe2000f8e00ff */
[----:B------:R-:W-:Y:S02]  /*41e0*/  UISETP.GE.OR UP0, UPT, UR41, UR8, UP0 ;  /* 0x000000082900728c */ /* 0x000fe40008706670 */
[----:B------:R-:W-:Y:S02]  /*41f0*/  USEL UR8, URZ, 0x1, !UP1 ;  /* 0x000000013f087887 */ /* 0x000fe4000c800000 */
[----:B------:R-:W-:Y:S01]  /*4200*/  IADD3 R3, R3, -UR41, R0 ;  /* 0x8000002903037c10 */ /* 0x000fe2000fffe000 */
[----:B------:R-:W-:Y:S01]  /*4210*/  UMOV UR41, 0xffffffff ;  /* 0xffffffff00297882 */ /* 0x000fe20000000000 */
[----:B------:R-:W-:Y:S01]  /*4220*/  LOP3.LUT R0, R5, 0x3, RZ, 0xc0, !PT ;  /* 0x0000000305007812 */ /* 0x000fe200078ec0ff */
[----:B------:R-:W-:Y:S01]  /*4230*/  IMAD.MOV.U32 R5, RZ, RZ, -0x2 ;  /* 0xfffffffeff057424 */ /* 0x000fe200078e00ff */
[----:B------:R-:W-:Y:S01]  /*4240*/  PLOP3.LUT P0, PT, PT, PT, UP0, 0x80, 0x0 ;  /* 0x000000000000781c */ /* 0x000fe20003f0f008 */
[----:B------:R-:W-:-:S02]  /*4250*/  ULOP3.LUT UR38, UR38, UR8, URZ, 0x3c, !UPT ;  /* 0x0000000826267292 */ /* 0x000fc4000f8e3c3f */
[----:B------:R-:W-:Y:S01]  /*4260*/  IMAD R0, R0, R5, UR4 ;  /* 0x0000000400007e24 */ /* 0x000fe2000f8e0205 */
[----:B------:R-:W-:-:S03]  /*4270*/  UIMAD.WIDE.U32 UR4, UR39, -0x33333333, URZ ;  /* 0xcccccccd270478a5 */ /* 0x000fc6000f8e003f */
[----:B------:R-:W-:Y:S01]  /*4280*/  VIADD R0, R0, -UR42 ;  /* 0x8000002a00007c36 */ /* 0x000fe20008000000 */
[----:B------:R-:W-:-:S04]  /*4290*/  USHF.R.U32.HI UR4, URZ, 0x2, UR5 ;  /* 0x000000023f047899 */ /* 0x000fc80008011605 */
[----:B------:R-:W-:Y:S02]  /*42a0*/  UIMAD UR39, UR4, -0x5, UR39 ;  /* 0xfffffffb042778a4 */ /* 0x000fe4000f8e0227 */
[----:B------:R-:W-:Y:S01]  /*42b0*/  @UP2 ULOP3.LUT UR38, UR38, 0x1, UR4, 0x78, !UPT ;  /* 0x0000000126262892 */ /* 0x000fe2000f8e7804 */
[----:B------:R-:W-:Y:S11]  /*42c0*/  @P0 BRA `(.L_x_32) ;  /* 0x0000010400980947 */ /* 0x000ff60003800000 */
[----:B-----5:R-:W-:Y:S01]  /*42d0*/  FSETP.NEU.AND P1, PT, R16, RZ, PT ;  /* 0x000000ff1000720b */ /* 0x020fe20003f2d000 */
[----:B------:R-:W-:Y:S01]  /*42e0*/  ULDC.64 UR8, c[0x0][0x5c8] ;  /* 0x0001720000087ab9 */ /* 0x000fe20000000a00 */
[----:B------:R-:W-:Y:S01]  /*42f0*/  ISETP.GT.AND P0, PT, R3, RZ, PT ;  /* 0x000000ff0300720c */ /* 0x000fe20003f04270 */
[----:B------:R-:W-:Y:S01]  /*4300*/  UIMAD UR4, UR7, UR8, URZ ;  /* 0x00000008070472a4 */ /* 0x000fe2000f8e023f */
[----:B------:R-:W-:Y:S01]  /*4310*/  IMAD.U32 R10, RZ, RZ, UR9 ;  /* 0x00000009ff0a7e24 */ /* 0x000fe2000f8e00ff */
[----:B------:R-:W-:Y:S01]  /*4320*/  BSSY B0, `(.L_x_32) ;  /* 0x0001060000007945 */ /* 0x000fe20003800000 */
[----:B------:R-:W-:Y:S01]  /*4330*/  IMAD.WIDE.U32 R6, R220, UR8, R6 ;  /* 0x00000008dc067c25 */ /* 0x000fe2000f8e0006 */
[----:B------:R-:W-:-:S03]  /*4340*/  ISETP.GT.AND P2, PT, R0, RZ, P0 ;  /* 0x000000ff0000720c */ /* 0x000fc60000744270 */
[----:B------:R-:W-:-:S04]  /*4350*/  IMAD R10, R220, R10, UR4 ;  /* 0x00000004dc0a7e24 */ /* 0x000fc8000f8e020a */
[----:B------:R-:W-:Y:S01]  /*4360*/  IMAD.IADD R10, R7, 0x1, R10 ;  /* 0x00000001070a7824 */ /* 0x000fe200078e020a */
[----:B------:R-:W-:Y:S06]  /*4370*/  @!P1 BRA `(.L_x_33) ;  /* 0x000000b800349947 */ /* 0x000fec0003800000 */
[----:B------:R-:W0:Y:S01]  /*4380*/  LDC.64 R22, c[0x0][0x5b8] ;  /* 0x00016e00ff167b82 */ /* 0x000e220000000a00 */
[----:B------:R-:W2:Y:S01]  /*4390*/  LDL.LU R11, [R1] ;  /* 0x00000000010b7983 */ /* 0x000ea20000300800 */
[----:B------:R-:W-:-:S06]  /*43a0*/  ULDC.64 UR4, c[0x0][0x5c0] ;  /* 0x0001700000047ab9 */ /* 0x000fcc0000000a00 */
[----:B------:R-:W1:Y:S08]  /*43b0*/  LDC.64 R14, c[0x0][0x5b0] ;  /* 0x00016c00ff0e7b82 */ /* 0x000e700000000a00 */
[----:B------:R-:W3:Y:S01]  /*43c0*/  LDC.64 R12, c[0x0][0x5a8] ;  /* 0x00016a00ff0c7b82 */ /* 0x000ee20000000a00 */
[C---:B0-----:R-:W-:Y:S02]  /*43d0*/  IMAD R4, R22.reuse, UR10, RZ ;  /* 0x0000000a16047c24 */ /* 0x041fe4000f8e02ff */
[----:B------:R-:W-:-:S04]  /*43e0*/  IMAD.WIDE.U32 R216, R22, UR43, R18 ;  /* 0x0000002b16d87c25 */ /* 0x000fc8000f8e0012 */
[----:B------:R-:W-:Y:S01]  /*43f0*/  IMAD R23, R23, UR43, R4 ;  /* 0x0000002b17177c24 */ /* 0x000fe2000f8e0204 */
[----:B------:R-:W-:Y:S01]  /*4400*/  MOV R20, R216 ;  /* 0x000000d800147202 */ /* 0x000fe20000000f00 */
[----:B-1----:R-:W-:Y:S02]  /*4410*/  IMAD R221, R14, UR7, RZ ;  /* 0x000000070edd7c24 */ /* 0x002fe4000f8e02ff */
[----:B------:R-:W-:Y:S02]  /*4420*/  IMAD.IADD R21, R217, 0x1, R23 ;  /* 0x00000001d9157824 */ /* 0x000fe400078e0217 */
[C---:B------:R-:W-:Y:S02]  /*4430*/  IMAD R221, R220.reuse, R15, R221 ;  /* 0x0000000fdcdd7224 */ /* 0x040fe400078e02dd */
[----:B------:R-:W-:-:S04]  /*4440*/  IMAD.WIDE.U32 R4, R220, R14, R20 ;  /* 0x0000000edc047225 */ /* 0x000fc800078e0014 */
[----:B------:R-:W-:Y:S01]  /*4450*/  IMAD.IADD R5, R5, 0x1, R221 ;  /* 0x0000000105057824 */ /* 0x000fe200078e02dd */
[----:B---3--:R-:W-:-:S04]  /*4460*/  LEA R8, P1, R4, R12, 0x1 ;  /* 0x0000000c04087211 */ /* 0x008fc800078208ff */
[----:B------:R-:W-:-:S05]  /*4470*/  LEA.HI.X R9, R4, R13, R5, 0x1, P1 ;  /* 0x0000000d04097211 */ /* 0x000fca00008f0c05 */
[----:B------:R-:W3:Y:S01]  /*4480*/  @P2 LDG.E.LTC128B.U16 R223, desc[UR36][R8.64] ;  /* 0x0000002408df2981 */ /* 0x000ee2000c1e1520 */
[----:B------:R-:W-:Y:S01]  /*4490*/  BSSY B1, `(.L_x_34) ;  /* 0x0000011000017945 */ /* 0x000fe20003800000 */
[----:B---3--:R-:W-:-:S04]  /*44a0*/  IMAD.U32 R4, R223, 0x10000, RZ ;  /* 0x00010000df047824 */ /* 0x008fc800078e00ff */
[----:B------:R-:W-:-:S04]  /*44b0*/  FMUL R4, R4, R16 ;  /* 0x0000001004047220 */ /* 0x000fc80000400000 */
[----:B--2---:R-:W-:Y:S01]  /*44c0*/  FFMA R7, R11, R2, R4 ;  /* 0x000000020b077223 */ /* 0x004fe20000000004 */
[----:B------:R-:W-:-:S04]  /*44d0*/  LEA R4, P1, R6, UR4, 0x1 ;  /* 0x0000000406047c11 */ /* 0x000fc8000f8208ff */
[----:B------:R-:W-:Y:S02]  /*44e0*/  LEA.HI.X R5, R6, UR5, R10, 0x1, P1 ;  /* 0x0000000506057c11 */ /* 0x000fe400088f0c0a */
[----:B------:R-:W-:-:S05]  /*44f0*/  F2FP.BF16.F32.PACK_AB R6, RZ, R7 ;  /* 0x00000007ff06723e */ /* 0x000fca00000010ff */
[----:B------:R0:W-:Y:S02]  /*4500*/  @P2 STG.E.U16 desc[UR36][R4.64], R6 ;  /* 0x0000000604002986 */ /* 0x0001e4000c101524 */
[----:B0-----:R-:W-:-:S04]  /*4510*/  IMAD.WIDE.U32 R6, R220, R14, R18 ;  /* 0x0000000edc067225 */ /* 0x001fc800078e0012 */
[----:B------:R-:W-:Y:S02]  /*4520*/  IMAD.IADD R7, R221, 0x1, R7 ;  /* 0x00000001dd077824 */ /* 0x000fe400078e0207 */
[----:B------:R-:W-:-:S04]  /*4530*/  IMAD.WIDE.U32 R6, R22, UR43, R6 ;  /* 0x0000002b16067c25 */ /* 0x000fc8000f8e0006 */
[----:B------:R-:W-:Y:S01]  /*4540*/  IMAD.IADD R7, R23, 0x1, R7 ;  /* 0x0000000117077824 */ /* 0x000fe200078e0207 */
[----:B------:R-:W-:-:S04]  /*4550*/  LEA R10, P1, R6, R12, 0x1 ;  /* 0x0000000c060a7211 */ /* 0x000fc800078208ff */
[----:B------:R-:W-:Y:S02]  /*4560*/  LEA.HI.X R11, R6, R13, R7, 0x1, P1 ;  /* 0x0000000d060b7211 */ /* 0x000fe400008f0c07 */
[----:B------:R-:W-:-:S13]  /*4570*/  ISETP.GT.AND P1, PT, R0, 0x1, P0 ;  /* 0x000000010000780c */ /* 0x000fda0000724270 */
[----:B------:R-:W-:Y:S05]  /*4580*/  @!P1 BRA `(.L_x_35) ;  /* 0x0000000000049947 */ /* 0x000fea0003800000 */
[----:B------:R0:W5:Y:S02]  /*4590*/  LDG.E.LTC128B.U16 R223, desc[UR36][R10.64+0x2] ;  /* 0x000002240adf7981 */ /* 0x000164000c1e1520 */
.L_x_35:
[----:B------:R-:W-:Y:S05]  /*45a0*/  BSYNC B1 ;  /* 0x0000000000017941 */ /* 0x000fea0003800000 */
.L_x_34:
[----:B------:R-:W2:Y:S01]  /*45b0*/  LDL.LU R7, [R1+0x4] ;  /* 0x0000040001077983 */ /* 0x000ea20000300800 */
[----:B-----5:R-:W-:Y:S01]  /*45c0*/  IMAD.U32 R6, R223, 0x10000, RZ ;  /* 0x00010000df067824 */ /* 0x020fe200078e00ff */
[C---:B------:R-:W-:Y:S01]  /*45d0*/  SHF.L.U64.HI R219, R14.reuse, 0x3, R15 ;  /* 0x000000030edb7819 */ /* 0x040fe2000001020f */
[----:B------:R-:W-:Y:S01]  /*45e0*/  IMAD.SHL.U32 R218, R14, 0x8, RZ ;  /* 0x000000080eda7824 */ /* 0x000fe200078e00ff */
[----:B------:R-:W3:Y:S01]  /*45f0*/  LDL.LU R222, [R1+0x8] ;  /* 0x0000080001de7983 */ /* 0x000ee20000300800 */
[----:B------:R-:W-:-:S04]  /*4600*/  FMUL R6, R6, R16 ;  /* 0x0000001006067220 */ /* 0x000fc80000400000 */
[----:B--2---:R-:W-:-:S05]  /*4610*/  FFMA R6, R7, R2, R6 ;  /* 0x0000000207067223 */ /* 0x004fca0000000006 */
[----:B------:R-:W-:-:S05]  /*4620*/  F2FP.BF16.F32.PACK_AB R6, RZ, R6 ;  /* 0x00000006ff06723e */ /* 0x000fca00000010ff */
[----:B------:R1:W-:Y:S01]  /*4630*/  @P1 STG.E.U16 desc[UR36][R4.64+0x2], R6 ;  /* 0x0000020604001986 */ /* 0x0003e2000c101524 */
[----:B------:R-:W-:-:S04]  /*4640*/  ISETP.GT.AND P1, PT, R3, 0x8, PT ;  /* 0x000000080300780c */ /* 0x000fc80003f24270 */
[----:B------:R-:W-:Y:S01]  /*4650*/  ISETP.GT.AND P2, PT, R0, RZ, P1 ;  /* 0x000000ff0000720c */ /* 0x000fe20000f44270 */
[----:B-1----:R-:W-:-:S05]  /*4660*/  IMAD.WIDE.U32 R6, R220, R14, R218 ;  /* 0x0000000edc067225 */ /* 0x002fca00078e00da */
[----:B------:R-:W-:Y:S02]  /*4670*/  IADD3 R221, R221, R7, RZ ;  /* 0x00000007dddd7210 */ /* 0x000fe40007ffe0ff */
[----:B------:R-:W-:-:S05]  /*4680*/  IADD3 R7, P3, R216, R6, RZ ;  /* 0x00000006d8077210 */ /* 0x000fca0007f7e0ff */
[----:B------:R-:W-:Y:S01]  /*4690*/  IMAD.X R9, R221, 0x1, R21, P3 ;  /* 0x00000001dd097824 */ /* 0x000fe200018e0615 */
[----:B------:R-:W-:-:S04]  /*46a0*/  LEA R8, P3, R7, R12, 0x1 ;  /* 0x0000000c07087211 */ /* 0x000fc800078608ff */
[----:B------:R-:W-:-:S05]  /*46b0*/  LEA.HI.X R9, R7, R13, R9, 0x1, P3 ;  /* 0x0000000d07097211 */ /* 0x000fca00018f0c09 */
[----:B------:R1:W2:Y:S01]  /*46c0*/  @P2 LDG.E.LTC128B.U16 R223, desc[UR36][R8.64] ;  /* 0x0000002408df2981 */ /* 0x0002a2000c1e1520 */
[----:B------:R-:W-:Y:S01]  /*46d0*/  IADD3 R6, P3, R18, R6, RZ ;  /* 0x0000000612067210 */ /* 0x000fe20007f7e0ff */
[----:B------:R-:W-:Y:S01]  /*46e0*/  BSSY B1, `(.L_x_36) ;  /* 0x0000016000017945 */ /* 0x000fe20003800000 */
[----:B------:R-:W-:-:S03]  /*46f0*/  ISETP.GT.AND P4, PT, R0, 0x1, P1 ;  /* 0x000000010000780c */ /* 0x000fc60000f84270 */
[----:B------:R-:W-:Y:S01]  /*4700*/  IMAD.X R7, R19, 0x1, R221, P3 ;  /* 0x0000000113077824 */ /* 0x000fe200018e06dd */
[----:B------:R-:W-:Y:S01]  /*4710*/  MOV R221, UR9 ;  /* 0x0000000900dd7c02 */ /* 0x000fe20008000f00 */
[----:B------:R-:W-:-:S04]  /*4720*/  IMAD.WIDE.U32 R6, R22, UR43, R6 ;  /* 0x0000002b16067c25 */ /* 0x000fc8000f8e0006 */
[----:B------:R-:W-:Y:S01]  /*4730*/  IMAD.IADD R7, R23, 0x1, R7 ;  /* 0x0000000117077824 */ /* 0x000fe200078e0207 */
[----:B-1----:R-:W-:-:S04]  /*4740*/  LEA R8, P3, R6, R12, 0x1 ;  /* 0x0000000c06087211 */ /* 0x002fc800078608ff */
[----:B------:R-:W-:Y:S01]  /*4750*/  LEA.HI.X R9, R6, R13, R7, 0x1, P3 ;  /* 0x0000000d06097211 */ /* 0x000fe200018f0c07 */
[----:B--2---:R-:W-:-:S04]  /*4760*/  IMAD.U32 R6, R223, 0x10000, RZ ;  /* 0x00010000df067824 */ /* 0x004fc800078e00ff */
[----:B------:R-:W-:-:S04]  /*4770*/  FMUL R6, R6, R16 ;  /* 0x0000001006067220 */ /* 0x000fc80000400000 */
[----:B---3--:R-:W-:Y:S01]  /*4780*/  FFMA R7, R222, R2, R6 ;  /* 0x00000002de077223 */ /* 0x008fe20000000006 */
[----:B------:R-:W-:Y:S02]  /*4790*/  IMAD.U32 R222, RZ, RZ, UR8 ;  /* 0x00000008ffde7e24 */ /* 0x000fe4000f8e00ff */
[----:B------:R-:W-:Y:S02]  /*47a0*/  IMAD.U32 R6, RZ, RZ, UR8 ;  /* 0x00000008ff067e24 */ /* 0x000fe4000f8e00ff */
[----:B------:R-:W-:Y:S01]  /*47b0*/  IMAD.SHL.U32 R222, R222, 0x10, RZ ;  /* 0x00000010dede7824 */ /* 0x000fe200078e00ff */
[----:B------:R-:W-:Y:S02]  /*47c0*/  F2FP.BF16.F32.PACK_AB R7, RZ, R7 ;  /* 0x00000007ff07723e */ /* 0x000fe400000010ff */
[----:B------:R-:W-:Y:S02]  /*47d0*/  SHF.L.U64.HI R221, R6, 0x4, R221 ;  /* 0x0000000406dd7819 */ /* 0x000fe400000102dd */
[----:B------:R-:W-:-:S02]  /*47e0*/  IADD3 R6, P3, R222, R4, RZ ;  /* 0x00000004de067210 */ /* 0x000fc40007f7e0ff */
[----:B------:R-:W-:-:S03]  /*47f0*/  PRMT R224, R7, 0x7610, R224 ;  /* 0x0000761007e07816 */ /* 0x000fc600000000e0 */
[----:B------:R-:W-:-:S05]  /*4800*/  IMAD.X R7, R221, 0x1, R5, P3 ;  /* 0x00000001dd077824 */ /* 0x000fca00018e0605 */
[----:B------:R1:W-:Y:S01]  /*4810*/  @P2 STG.E.U16 desc[UR36][R6.64], R224 ;  /* 0x000000e006002986 */ /* 0x0003e2000c101524 */
[----:B------:R-:W-:Y:S05]  /*4820*/  @!P4 BRA `(.L_x_37) ;  /* 0x000000000004c947 */ /* 0x000fea0003800000 */
[----:B------:R2:W5:Y:S02]  /*4830*/  LDG.E.LTC128B.U16 R223, desc[UR36][R8.64+0x2] ;  /* 0x0000022408df7981 */ /* 0x000564000c1e1520 */
.L_x_37:
[----:B------:R-:W-:Y:S05]  /*4840*/  BSYNC B1 ;  /* 0x0000000000017941 */ /* 0x000fea0003800000 */
.L_x_36:
[----:B------:R-:W3:Y:S01]  /*4850*/  LDL.LU R225, [R1+0xc] ;  /* 0x00000c0001e17983 */ /* 0x000ee20000300800 */
[----:B-1---5:R-:W-:Y:S01]  /*4860*/  IMAD.U32 R224, R223, 0x10000, RZ ;  /* 0x00010000dfe07824 */ /* 0x022fe200078e00ff */
[----:B------:R-:W-:Y:S01]  /*4870*/  ISETP.GT.AND P2, PT, R0, 0x8, P0 ;  /* 0x000000080000780c */ /* 0x000fe20000744270 */
[----:B------:R-:W-:Y:S02]  /*4880*/  BSSY B1, `(.L_x_38) ;  /* 0x0000007000017945 */ /* 0x000fe40003800000 */
[----:B------:R-:W-:-:S04]  /*4890*/  FMUL R224, R224, R16 ;  /* 0x00000010e0e07220 */ /* 0x000fc80000400000 */
[----:B---3--:R-:W-:-:S05]  /*48a0*/  FFMA R224, R225, R2, R224 ;  /* 0x00000002e1e07223 */ /* 0x008fca00000000e0 */
[----:B------:R-:W-:-:S05]  /*48b0*/  F2FP.BF16.F32.PACK_AB R224, RZ, R224 ;  /* 0x000000e0ffe0723e */ /* 0x000fca00000010ff */
[----:B------:R1:W-:Y:S01]  /*48c0*/  @P4 STG.E.U16 desc[UR36][R6.64+0x2], R224 ;  /* 0x000002e006004986 */ /* 0x0003e2000c101524 */
[----:B------:R-:W-:Y:S05]  /*48d0*/  @!P2 BRA `(.L_x_39) ;  /* 0x000000000004a947 */ /* 0x000fea0003800000 */
[----:B------:R3:W5:Y:S02]  /*48e0*/  LDG.E.LTC128B.U16 R223, desc[UR36][R10.64+0x10] ;  /* 0x000010240adf7981 */ /* 0x000764000c1e1520 */
.L_x_39:
[----:B------:R-:W-:Y:S05]  /*48f0*/  BSYNC B1 ;  /* 0x0000000000017941 */ /* 0x000fea0003800000 */
.L_x_38:
[----:B------:R-:W4:Y:S01]  /*4900*/  LDL.LU R225, [R1+0x10] ;  /* 0x0000100001e17983 */ /* 0x000f220000300800 */
[----:B-1---5:R-:W-:Y:S01]  /*4910*/  IMAD.U32 R224, R223, 0x10000, RZ ;  /* 0x00010000dfe07824 */ /* 0x022fe200078e00ff */
[----:B------:R-:W-:Y:S01]  /*4920*/  ISETP.GT.AND P3, PT, R0, 0x9, P0 ;  /* 0x000000090000780c */ /* 0x000fe20000764270 */
[----:B------:R-:W-:Y:S02]  /*4930*/  BSSY B1, `(.L_x_40) ;  /* 0x0000007000017945 */ /* 0x000fe40003800000 */
[----:B------:R-:W-:-:S04]  /*4940*/  FMUL R224, R224, R16 ;  /* 0x00000010e0e07220 */ /* 0x000fc80000400000 */
[----:B----4-:R-:W-:-:S05]  /*4950*/  FFMA R224, R225, R2, R224 ;  /* 0x00000002e1e07223 */ /* 0x010fca00000000e0 */
[----:B------:R-:W-:-:S05]  /*4960*/  F2FP.BF16.F32.PACK_AB R224, RZ, R224 ;  /* 0x000000e0ffe0723e */ /* 0x000fca00000010ff */
[----:B------:R1:W-:Y:S01]  /*4970*/  @P2 STG.E.U16 desc[UR36][R4.64+0x10], R224 ;  /* 0x000010e004002986 */ /* 0x0003e2000c101524 */
[----:B------:R-:W-:Y:S05]  /*4980*/  @!P3 BRA `(.L_x_41) ;  /* 0x000000000004b947 */ /* 0x000fea0003800000 */
[----:B------:R4:W5:Y:S02]  /*4990*/  LDG.E.LTC128B.U16 R223, desc[UR36][R10.64+0x12] ;  /* 0x000012240adf7981 */ /* 0x000964000c1e1520 */
.L_x_41:
[----:B------:R-:W-:Y:S05]  /*49a0*/  BSYNC B1 ;  /* 0x0000000000017941 */ /* 0x000fea0003800000 */
.L_x_40:
[----:B------:R-:W2:Y:S01]  /*49b0*/  LDL.LU R225, [R1+0x14] ;  /* 0x0000140001e17983 */ /* 0x000ea20000300800 */
[----:B-1---5:R-:W-:Y:S01]  /*49c0*/  IMAD.U32 R224, R223, 0x10000, RZ ;  /* 0x00010000dfe07824 */ /* 0x022fe200078e00ff */
[----:B------:R-:W-:Y:S01]  /*49d0*/  ISETP.GT.AND P2, PT, R0, 0x8, P1 ;  /* 0x000000080000780c */ /* 0x000fe20000f44270 */
[----:B------:R-:W-:Y:S02]  /*49e0*/  BSSY B1, `(.L_x_42) ;  /* 0x0000007000017945 */ /* 0x000fe40003800000 */
[----:B------:R-:W-:-:S04]  /*49f0*/  FMUL R224, R224, R16 ;  /* 0x00000010e0e07220 */ /* 0x000fc80000400000 */
[----:B--2---:R-:W-:-:S05]  /*4a00*/  FFMA R224, R225, R2, R224 ;  /* 0x00000002e1e07223 */ /* 0x004fca00000000e0 */
[----:B------:R-:W-:-:S05]  /*4a10*/  F2FP.BF16.F32.PACK_AB R224, RZ, R224 ;  /* 0x000000e0ffe0723e */ /* 0x000fca00000010ff */
[----:B------:R1:W-:Y:S01]  /*4a20*/  @P3 STG.E.U16 desc[UR36][R4.64+0x12], R224 ;  /* 0x000012e004003986 */ /* 0x0003e2000c101524 */
[----:B------:R-:W-:Y:S05]  /*4a30*/  @!P2 BRA `(.L_x_43) ;  /* 0x000000000004a947 */ /* 0x000fea0003800000 */
[----:B------:R2:W5:Y:S02]  /*4a40*/  LDG.E.LTC128B.U16 R223, desc[UR36][R8.64+0x10] ;  /* 0x0000102408df7981 */ /* 0x000564000c1e1520 */
.L_x_43:
[----:B------:R-:W-:Y:S05]  /*4a50*/  BSYNC B1 ;  /* 0x0000000000017941 */ /* 0x000fea0003800000 */
.L_x_42:
        /* <DEDUP_REMOVED lines=10> */
.L_x_45:
[----:B------:R-:W-:Y:S05]  /*4b00*/  BSYNC B1 ;  /* 0x0000000000017941 */ /* 0x000fea0003800000 */
.L_x_44:
[----:B------:R-:W2:Y:S01]  /*4b10*/  LDL.LU R225, [R1+0x1c] ;  /* 0x00001c0001e17983 */ /* 0x000ea20000300800 */
[----:B-1---5:R-:W-:Y:S01]  /*4b20*/  SHF.L.U32 R224, R223, 0x10, RZ ;  /* 0x00000010dfe07819 */ /* 0x022fe200000006ff */
[----:B------:R-:W-:Y:S01]  /*4b30*/  BSSY B1, `(.L_x_46) ;  /* 0x0000008000017945 */ /* 0x000fe20003800000 */
[----:B------:R-:W-:-:S03]  /*4b40*/  ISETP.GT.AND P2, PT, R0, 0x10, P0 ;  /* 0x000000100000780c */ /* 0x000fc60000744270 */
[----:B------:R-:W-:-:S04]  /*4b50*/  FMUL R224, R224, R16 ;  /* 0x00000010e0e07220 */ /* 0x000fc80000400000 */
[----:B--2---:R-:W-:-:S05]  /*4b60*/  FFMA R224, R225, R2, R224 ;  /* 0x00000002e1e07223 */ /* 0x004fca00000000e0 */
[----:B------:R-:W-:-:S05]  /*4b70*/  F2FP.BF16.F32.PACK_AB R224, RZ, R224 ;  /* 0x000000e0ffe0723e */ /* 0x000fca00000010ff */
[----:B------:R1:W-:Y:S01]  /*4b80*/  @P3 STG.E.U16 desc[UR36][R6.64+0x12], R224 ;  /* 0x000012e006003986 */ /* 0x0003e2000c101524 */
[----:B------:R-:W-:Y:S05]  /*4b90*/  @!P2 BRA `(.L_x_47) ;  /* 0x000000000004a947 */ /* 0x000fea0003800000 */
[----:B------:R2:W5:Y:S02]  /*4ba0*/  LDG.E.LTC128B.U16 R223, desc[UR36][R10.64+0x20] ;  /* 0x000020240adf7981 */ /* 0x000564000c1e1520 */
.L_x_47:
[----:B------:R-:W-:Y:S05]  /*4bb0*/  BSYNC B1 ;  /* 0x0000000000017941 */ /* 0x000fea0003800000 */
.L_x_46:
        /* <DEDUP_REMOVED lines=10> */
.L_x_49:
[----:B------:R-:W-:Y:S05]  /*4c60*/  BSYNC B1 ;  /* 0x0000000000017941 */ /* 0x000fea0003800000 */
.L_x_48:
        /* <DEDUP_REMOVED lines=10> */
.L_x_51:
[----:B------:R-:W-:Y:S05]  /*4d10*/  BSYNC B1 ;  /* 0x0000000000017941 */ /* 0x000fea0003800000 */
.L_x_50:
        /* <DEDUP_REMOVED lines=10> */
.L_x_53:
[----:B------:R-:W-:Y:S05]  /*4dc0*/  BSYNC B1 ;  /* 0x0000000000017941 */ /* 0x000fea0003800000 */
.L_x_52:
        /* <DEDUP_REMOVED lines=10> */
.L_x_55:
[----:B------:R-:W-:Y:S05]  /*4e70*/  BSYNC B1 ;  /* 0x0000000000017941 */ /* 0x000fea0003800000 */
.L_x_54:
        /* <DEDUP_REMOVED lines=10> */
.L_x_57:
[----:B------:R-:W-:Y:S05]  /*4f20*/  BSYNC B1 ;  /* 0x0000000000017941 */ /* 0x000fea0003800000 */
.L_x_56:
        /* <DEDUP_REMOVED lines=10> */
.L_x_59:
[----:B------:R-:W-:Y:S05]  /*4fd0*/  BSYNC B1 ;  /* 0x0000000000017941 */ /* 0x000fea0003800000 */
.L_x_58:
[----:B------:R-:W3:Y:S01]  /*4fe0*/  LDL.LU R225, [R1+0x38] ;  /* 0x0000380001e17983 */ /* 0x000ee20000300800 */
[----:B-1---5:R-:W-:Y:S01]  /*4ff0*/  SHF.L.U32 R224, R223, 0x10, RZ ;  /* 0x00000010dfe07819 */ /* 0x022fe200000006ff */
[----:B------:R-:W-:Y:S01]  /*5000*/  BSSY B1, `(.L_x_60) ;  /* 0x0000008000017945 */ /* 0x000fe20003800000 */
[----:B------:R-:W-:-:S03]  /*5010*/  ISETP.GT.AND P3, PT, R0, 0x19, P1 ;  /* 0x000000190000780c */ /* 0x000fc60000f64270 */
[----:B------:R-:W-:-:S04]  /*5020*/  FMUL R224, R224, R16 ;  /* 0x00000010e0e07220 */ /* 0x000fc80000400000 */
[----:B---3--:R-:W-:-:S05]  /*5030*/  FFMA R224, R225, R2, R224 ;  /* 0x00000002e1e07223 */ /* 0x008fca00000000e0 */
[----:B------:R-:W-:-:S05]  /*5040*/  F2FP.BF16.F32.PACK_AB R224, RZ, R224 ;  /* 0x000000e0ffe0723e */ /* 0x000fca00000010ff */
[----:B------:R1:W-:Y:S01]  /*5050*/  @P2 STG.E.U16 desc[UR36][R6.64+0x30], R224 ;  /* 0x000030e006002986 */ /* 0x0003e2000c101524 */
[----:B------:R-:W-:Y:S05]  /*5060*/  @!P3 BRA `(.L_x_61) ;  /* 0x000000000004b947 */ /* 0x000fea0003800000 */
[----:B------:R3:W5:Y:S02]  /*5070*/  LDG.E.LTC128B.U16 R223, desc[UR36][R8.64+0x32] ;  /* 0x0000322408df7981 */ /* 0x000764000c1e1520 */
.L_x_61:
[----:B------:R-:W-:Y:S05]  /*5080*/  BSYNC B1 ;  /* 0x0000000000017941 */ /* 0x000fea0003800000 */
.L_x_60:
        /* <DEDUP_REMOVED lines=10> */
.L_x_63:
[----:B------:R-:W-:Y:S05]  /*5130*/  BSYNC B1 ;  /* 0x0000000000017941 */ /* 0x000fea0003800000 */
.L_x_62:
        /* <DEDUP_REMOVED lines=10> */
.L_x_65:
[----:B------:R-:W-:Y:S05]  /*51e0*/  BSYNC B1 ;  /* 0x0000000000017941 */ /* 0x000fea0003800000 */
.L_x_64:
        /* <DEDUP_REMOVED lines=10> */
.L_x_67:
[----:B------:R-:W-:Y:S05]  /*5290*/  BSYNC B1 ;  /* 0x0000000000017941 */ /* 0x000fea0003800000 */
.L_x_66:
        /* <DEDUP_REMOVED lines=10> */
.L_x_69:
[----:B------:R-:W-:Y:S05]  /*5340*/  BSYNC B1 ;  /* 0x0000000000017941 */ /* 0x000fea0003800000 */
.L_x_68:
        /* <DEDUP_REMOVED lines=10> */
.L_x_71:
[----:B------:R-:W-:Y:S05]  /*53f0*/  BSYNC B1 ;  /* 0x0000000000017941 */ /* 0x000fea0003800000 */
.L_x_70:
        /* <DEDUP_REMOVED lines=10> */
.L_x_73:
[----:B------:R-:W-:Y:S05]  /*54a0*/  BSYNC B1 ;  /* 0x0000000000017941 */ /* 0x000fea0003800000 */
.L_x_72:
        /* <DEDUP_REMOVED lines=10> */
.L_x_75:
[----:B------:R-:W-:Y:S05]  /*5550*/  BSYNC B1 ;  /* 0x0000000000017941 */ /* 0x000fea0003800000 */
.L_x_74:
        /* <DEDUP_REMOVED lines=10> */
.L_x_77:
[----:B------:R-:W-:Y:S05]  /*5600*/  BSYNC B1 ;  /* 0x0000000000017941 */ /* 0x000fea0003800000 */
.L_x_76:
        /* <DEDUP_REMOVED lines=10> */
.L_x_79:
[----:B------:R-:W-:Y:S05]  /*56b0*/  BSYNC B1 ;  /* 0x0000000000017941 */ /* 0x000fea0003800000 */
.L_x_78:
        /* <DEDUP_REMOVED lines=10> */
.L_x_81:
[----:B------:R-:W-:Y:S05]  /*5760*/  BSYNC B1 ;  /* 0x0000000000017941 */ /* 0x000fea0003800000 */
.L_x_80:
        /* <DEDUP_REMOVED lines=10> */
.L_x_83:
[----:B------:R-:W-:Y:S05]  /*5810*/  BSYNC B1 ;  /* 0x0000000000017941 */ /* 0x000fea0003800000 */
.L_x_82:
        /* <DEDUP_REMOVED lines=10> */
.L_x_85:
[----:B------:R-:W-:Y:S05]  /*58c0*/  BSYNC B1 ;  /* 0x0000000000017941 */ /* 0x000fea0003800000 */
.L_x_84:
        /* <DEDUP_REMOVED lines=10> */
.L_x_87:
[----:B------:R-:W-:Y:S05]  /*5970*/  BSYNC B1 ;  /* 0x0000000000017941 */ /* 0x000fea0003800000 */
.L_x_86:
        /* <DEDUP_REMOVED lines=10> */
.L_x_89:
[----:B------:R-:W-:Y:S05]  /*5a20*/  BSYNC B1 ;  /* 0x0000000000017941 */ /* 0x000fea0003800000 */
.L_x_88:
        /* <DEDUP_REMOVED lines=10> */
.L_x_91:
[----:B------:R-:W-:Y:S05]  /*5ad0*/  BSYNC B1 ;  /* 0x0000000000017941 */ /* 0x000fea0003800000 */
.L_x_90:
        /* <DEDUP_REMOVED lines=10> */
.L_x_93:
[----:B------:R-:W-:Y:S05]  /*5b80*/  BSYNC B1 ;  /* 0x0000000000017941 */ /* 0x000fea0003800000 */
.L_x_92:
        /* <DEDUP_REMOVED lines=10> */
.L_x_95:
[----:B------:R-:W-:Y:S05]  /*5c30*/  BSYNC B1 ;  /* 0x0000000000017941 */ /* 0x000fea0003800000 */
.L_x_94:
        /* <DEDUP_REMOVED lines=10> */
.L_x_97:
[----:B------:R-:W-:Y:S05]  /*5ce0*/  BSYNC B1 ;  /* 0x0000000000017941 */ /* 0x000fea0003800000 */
.L_x_96:
        /* <DEDUP_REMOVED lines=10> */
.L_x_99:
[----:B------:R-:W-:Y:S05]  /*5d90*/  BSYNC B1 ;  /* 0x0000000000017941 */ /* 0x000fea0003800000 */
.L_x_98:
        /* <DEDUP_REMOVED lines=10> */
.L_x_101:
[----:B------:R-:W-:Y:S05]  /*5e40*/  BSYNC B1 ;  /* 0x0000000000017941 */ /* 0x000fea0003800000 */
.L_x_100:
        /* <DEDUP_REMOVED lines=10> */
.L_x_103:
[----:B------:R-:W-:Y:S05]  /*5ef0*/  BSYNC B1 ;  /* 0x0000000000017941 */ /* 0x000fea0003800000 */
.L_x_102:
        /* <DEDUP_REMOVED lines=10> */
.L_x_105:
[----:B------:R-:W-:Y:S05]  /*5fa0*/  BSYNC B1 ;  /* 0x0000000000017941 */ /* 0x000fea0003800000 */
.L_x_104:
        /* <DEDUP_REMOVED lines=10> */
.L_x_107:
[----:B------:R-:W-:Y:S05]  /*6050*/  BSYNC B1 ;  /* 0x0000000000017941 */ /* 0x000fea0003800000 */
.L_x_106:
        /* <DEDUP_REMOVED lines=10> */
.L_x_109:
[----:B------:R-:W-:Y:S05]  /*6100*/  BSYNC B1 ;  /* 0x0000000000017941 */ /* 0x000fea0003800000 */
.L_x_108:
        /* <DEDUP_REMOVED lines=10> */
.L_x_111:
[----:B------:R-:W-:Y:S05]  /*61b0*/  BSYNC B1 ;  /* 0x0000000000017941 */ /* 0x000fea0003800000 */
.L_x_110:
        /* <DEDUP_REMOVED lines=10> */
.L_x_113:
[----:B------:R-:W-:Y:S05]  /*6260*/  BSYNC B1 ;  /* 0x0000000000017941 */ /* 0x000fea0003800000 */
.L_x_112:
        /* <DEDUP_REMOVED lines=10> */
.L_x_115:
[----:B------:R-:W-:Y:S05]  /*6310*/  BSYNC B1 ;  /* 0x0000000000017941 */ /* 0x000fea0003800000 */
.L_x_114:
        /* <DEDUP_REMOVED lines=10> */
.L_x_117:
[----:B------:R-:W-:Y:S05]  /*63c0*/  BSYNC B1 ;  /* 0x0000000000017941 */ /* 0x000fea0003800000 */
.L_x_116:
        /* <DEDUP_REMOVED lines=10> */
.L_x_119:
[----:B------:R-:W-:Y:S05]  /*6470*/  BSYNC B1 ;  /* 0x0000000000017941 */ /* 0x000fea0003800000 */
.L_x_118:
        /* <DEDUP_REMOVED lines=10> */
.L_x_121:
[----:B------:R-:W-:Y:S05]  /*6520*/  BSYNC B1 ;  /* 0x0000000000017941 */ /* 0x000fea0003800000 */
.L_x_120:
        /* <DEDUP_REMOVED lines=10> */
.L_x_123:
[----:B------:R-:W-:Y:S05]  /*65d0*/  BSYNC B1 ;  /* 0x0000000000017941 */ /* 0x000fea0003800000 */
.L_x_122:
        /* <DEDUP_REMOVED lines=10> */
.L_x_125:
[----:B------:R-:W-:Y:S05]  /*6680*/  BSYNC B1 ;  /* 0x0000000000017941 */ /* 0x000fea0003800000 */
.L_x_124:
        /* <DEDUP_REMOVED lines=10> */
.L_x_127:
[----:B------:R-:W-:Y:S05]  /*6730*/  BSYNC B1 ;  /* 0x0000000000017941 */ /* 0x000fea0003800000 */
.L_x_126:
        /* <DEDUP_REMOVED lines=10> */
.L_x_129:
[----:B------:R-:W-:Y:S05]  /*67e0*/  BSYNC B1 ;  /* 0x0000000000017941 */ /* 0x000fea0003800000 */
.L_x_128:
        /* <DEDUP_REMOVED lines=10> */
.L_x_131:
[----:B------:R-:W-:Y:S05]  /*6890*/  BSYNC B1 ;  /* 0x0000000000017941 */ /* 0x000fea0003800000 */
.L_x_130:
        /* <DEDUP_REMOVED lines=10> */
.L_x_133:
[----:B------:R-:W-:Y:S05]  /*6940*/  BSYNC B1 ;  /* 0x0000000000017941 */ /* 0x000fea0003800000 */
.L_x_132:
        /* <DEDUP_REMOVED lines=10> */
.L_x_135:
[----:B------:R-:W-:Y:S05]  /*69f0*/  BSYNC B1 ;  /* 0x0000000000017941 */ /* 0x000fea0003800000 */
.L_x_134:
        /* <DEDUP_REMOVED lines=10> */
.L_x_137:
[----:B------:R-:W-:Y:S05]  /*6aa0*/  BSYNC B1 ;  /* 0x0000000000017941 */ /* 0x000fea0003800000 */
.L_x_136:
        /* <DEDUP_REMOVED lines=10> */
.L_x_139:
[----:B------:R-:W-:Y:S05]  /*6b50*/  BSYNC B1 ;  /* 0x0000000000017941 */ /* 0x000fea0003800000 */
.L_x_138:
        /* <DEDUP_REMOVED lines=10> */
.L_x_141:
[----:B------:R-:W-:Y:S05]  /*6c00*/  BSYNC B1 ;  /* 0x0000000000017941 */ /* 0x000fea0003800000 */
.L_x_140:
[----:B------:R-:W2:Y:S01]  /*6c10*/  LDL.LU R226, [R1+0xdc] ;  /* 0x0000dc0001e27983 */ /* 0x000ea20000300800 */
[----:B-----5:R-:W-:Y:S01]  /*6c20*/  IMAD.U32 R225, R223, 0x10000, RZ ;  /* 0x00010000dfe17824 */ /* 0x020fe200078e00ff */
[----:B------:R-:W-:Y:S01]  /*6c30*/  ISETP.GT.AND P2, PT, R0, 0x70, P0 ;  /* 0x000000700000780c */ /* 0x000fe20000744270 */
[----:B------:R-:W-:Y:S02]  /*6c40*/  BSSY B1, `(.L_x_142) ;  /* 0x0000007000017945 */ /* 0x000fe40003800000 */
[----:B------:R-:W-:-:S04]  /*6c50*/  FMUL R225, R225, R16 ;  /* 0x00000010e1e17220 */ /* 0x000fc80000400000 */
[----:B--2---:R-:W-:-:S05]  /*6c60*/  FFMA R225, R226, R2, R225 ;  /* 0x00000002e2e17223 */ /* 0x004fca00000000e1 */
[----:B-1----:R-:W-:-:S05]  /*6c70*/  F2FP.BF16.F32.PACK_AB R224, RZ, R225 ;  /* 0x000000e1ffe0723e */ /* 0x002fca00000010ff */
[----:B------:R1:W-:Y:S01]  /*6c80*/  @P3 STG.E.U16 desc[UR36][R6.64+0xd2], R224 ;  /* 0x0000d2e006003986 */ /* 0x0003e2000c101524 */
[----:B------:R-:W-:Y:S05]  /*6c90*/  @!P2 BRA `(.L_x_143) ;  /* 0x000000000004a947 */ /* 0x000fea0003800000 */
[----:B------:R2:W5:Y:S02]  /*6ca0*/  LDG.E.LTC128B.U16 R223, desc[UR36][R10.64+0xe0] ;  /* 0x0000e0240adf7981 */ /* 0x000564000c1e1520 */
.L_x_143:
[----:B------:R-:W-:Y:S05]  /*6cb0*/  BSYNC B1 ;  /* 0x0000000000017941 */ /* 0x000fea0003800000 */
.L_x_142:
[----:B------:R-:W3:Y:S01]  /*6cc0*/  LDL.LU R226, [R1+0xe0] ;  /* 0x0000e00001e27983 */ /* 0x000ee20000300800 */
[----:B-----5:R-:W-:Y:S01]  /*6cd0*/  SHF.L.U32 R225, R223, 0x10, RZ ;  /* 0x00000010dfe17819 */ /* 0x020fe200000006ff */
[----:B------:R-:W-:Y:S01]  /*6ce0*/  BSSY B1, `(.L_x_144) ;  /* 0x0000008000017945 */ /* 0x000fe20003800000 */
[----:B------:R-:W-:-:S03]  /*6cf0*/  ISETP.GT.AND P3, PT, R0, 0x71, P0 ;  /* 0x000000710000780c */ /* 0x000fc60000764270 */
[----:B------:R-:W-:-:S04]  /*6d00*/  FMUL R225, R225, R16 ;  /* 0x00000010e1e17220 */ /* 0x000fc80000400000 */
[----:B---3--:R-:W-:-:S05]  /*6d10*/  FFMA R225, R226, R2, R225 ;  /* 0x00000002e2e17223 */ /* 0x008fca00000000e1 */
[----:B-1----:R-:W-:-:S05]  /*6d20*/  F2FP.BF16.F32.PACK_AB R224, RZ, R225 ;  /* 0x000000e1ffe0723e */ /* 0x002fca00000010ff */
[----:B------:R1:W-:Y:S01]  /*6d30*/  @P2 STG.E.U16 desc[UR36][R4.64+0xe0], R224 ;  /* 0x0000e0e004002986 */ /* 0x0003e2000c101524 */
[----:B------:R-:W-:Y:S05]  /*6d40*/  @!P3 BRA `(.L_x_145) ;  /* 0x000000000004b947 */ /* 0x000fea0003800000 */
[----:B------:R3:W5:Y:S02]  /*6d50*/  LDG.E.LTC128B.U16 R223, desc[UR36][R10.64+0xe2] ;  /* 0x0000e2240adf7981 */ /* 0x000764000c1e1520 */
.L_x_145:
[----:B------:R-:W-:Y:S05]  /*6d60*/  BSYNC B1 ;  /* 0x0000000000017941 */ /* 0x000fea0003800000 */
.L_x_144:
[----:B-1----:R-:W2:Y:S01]  /*6d70*/  LDL.LU R224, [R1+0xe4] ;  /* 0x0000e40001e07983 */ /* 0x002ea20000300800 */
[----:B-----5:R-:W-:Y:S01]  /*6d80*/  IMAD.U32 R225, R223, 0x10000, RZ ;  /* 0x00010000dfe17824 */ /* 0x020fe200078e00ff */
        /* <DEDUP_REMOVED lines=8> */
.L_x_147:
[----:B------:R-:W-:Y:S05]  /*6e10*/  BSYNC B1 ;  /* 0x0000000000017941 */ /* 0x000fea0003800000 */
.L_x_146:
        /* <DEDUP_REMOVED lines=10> */
.L_x_149:
[----:B------:R-:W-:Y:S05]  /*6ec0*/  BSYNC B1 ;  /* 0x0000000000017941 */ /* 0x000fea0003800000 */
.L_x_148:
        /* <DEDUP_REMOVED lines=10> */
.L_x_151:
[----:B------:R-:W-:Y:S05]  /*6f70*/  BSYNC B1 ;  /* 0x0000000000017941 */ /* 0x000fea0003800000 */
.L_x_150:
        /* <DEDUP_REMOVED lines=10> */
.L_x_153:
[----:B------:R-:W-:Y:S05]  /*7020*/  BSYNC B1 ;  /* 0x0000000000017941 */ /* 0x000fea0003800000 */
.L_x_152:
[----:B0-234-:R-:W2:Y:S01]  /*7030*/  LDL.LU R10, [R1+0xf4] ;  /* 0x0000f400010a7983 */ /* 0x01dea20000300800 */
        /* <DEDUP_REMOVED lines=9> */
.L_x_155:
[----:B------:R-:W-:Y:S05]  /*70d0*/  BSYNC B1 ;  /* 0x0000000000017941 */ /* 0x000fea0003800000 */
.L_x_154:
[----:B------:R-:W3:Y:S01]  /*70e0*/  LDL.LU R10, [R1+0xf8] ;  /* 0x0000f800010a7983 */ /* 0x000ee20000300800 */
[----:B0----5:R-:W-:Y:S01]  /*70f0*/  IMAD.U32 R11, R223, 0x10000, RZ ;  /* 0x00010000df0b7824 */ /* 0x021fe200078e00ff */
[----:B------:R-:W-:Y:S01]  /*7100*/  ISETP.GT.AND P1, PT, R0, 0x79, P1 ;  /* 0x000000790000780c */ /* 0x000fe20000f24270 */
[----:B------:R-:W-:Y:S01]  /*7110*/  BSSY B1, `(.L_x_156) ;  /* 0x0000009000017945 */ /* 0x000fe20003800000 */
[----:B------:R-:W-:Y:S01]  /*7120*/  IADD3 R224, P0, R220, 0x80, RZ ;  /* 0x00000080dce07810 */ /* 0x000fe20007f1e0ff */
[----:B------:R-:W-:-:S03]  /*7130*/  FMUL R11, R11, R16 ;  /* 0x000000100b0b7220 */ /* 0x000fc60000400000 */
[----:B-1----:R-:W-:Y:S01]  /*7140*/  IADD3.X R225, RZ, UR7, RZ, P0, !PT ;  /* 0x00000007ffe17c10 */ /* 0x002fe200087fe4ff */
[----:B---3--:R-:W-:-:S05]  /*7150*/  FFMA R11, R10, R2, R11 ;  /* 0x000000020a0b7223 */ /* 0x008fca000000000b */
[----:B------:R-:W-:-:S05]  /*7160*/  F2FP.BF16.F32.PACK_AB R11, RZ, R11 ;  /* 0x0000000bff0b723e */ /* 0x000fca00000010ff */
[----:B------:R0:W-:Y:S01]  /*7170*/  @P2 STG.E.U16 desc[UR36][R6.64+0xf0], R11 ;  /* 0x0000f00b06002986 */ /* 0x0001e2000c101524 */
[----:B------:R-:W-:Y:S05]  /*7180*/  @!P1 BRA `(.L_x_157) ;  /* 0x0000000000049947 */ /* 0x000fea0003800000 */
[----:B------:R1:W5:Y:S02]  /*7190*/  LDG.E.LTC128B.U16 R223, desc[UR36][R8.64+0xf2] ;  /* 0x0000f22408df7981 */ /* 0x000364000c1e1520 */
.L_x_157:
[----:B------:R-:W-:Y:S05]  /*71a0*/  BSYNC B1 ;  /* 0x0000000000017941 */ /* 0x000fea0003800000 */
.L_x_156:
[----:B------:R-:W3:Y:S01]  /*71b0*/  LDL.LU R10, [R1+0xfc] ;  /* 0x0000fc00010a7983 */ /* 0x000ee20000300800 */
[----:B-12--5:R-:W-:Y:S01]  /*71c0*/  IMAD.U32 R9, R223, 0x10000, RZ ;  /* 0x00010000df097824 */ /* 0x026fe200078e00ff */
[----:B------:R-:W-:Y:S01]  /*71d0*/  ISETP.GT.AND P0, PT, R3, 0x80, PT ;  /* 0x000000800300780c */ /* 0x000fe20003f04270 */
[----:B------:R-:W-:Y:S02]  /*71e0*/  IMAD R225, R225, R14, RZ ;  /* 0x0000000ee1e17224 */ /* 0x000fe400078e02ff */
[----:B0-----:R-:W-:Y:S01]  /*71f0*/  FMUL R11, R9, R16 ;  /* 0x00000010090b7220 */ /* 0x001fe20000400000 */
[----:B------:R-:W-:Y:S01]  /*7200*/  IMAD.WIDE.U32 R8, R224, R14, R20 ;  /* 0x0000000ee0087225 */ /* 0x000fe200078e0014 */
[----:B------:R-:W-:-:S03]  /*7210*/  ISETP.GT.AND P4, PT, R0, RZ, P0 ;  /* 0x000000ff0000720c */ /* 0x000fc60000784270 */
[----:B------:R-:W-:-:S04]  /*7220*/  IMAD R225, R224, R15, R225 ;  /* 0x0000000fe0e17224 */ /* 0x000fc800078e02e1 */
[----:B------:R-:W-:Y:S02]  /*7230*/  IMAD.IADD R9, R9, 0x1, R225 ;  /* 0x0000000109097824 */ /* 0x000fe400078e02e1 */
[----:B---3--:R-:W-:Y:S01]  /*7240*/  FFMA R11, R10, R2, R11 ;  /* 0x000000020a0b7223 */ /* 0x008fe2000000000b */
[----:B------:R-:W-:-:S04]  /*7250*/  LEA R10, P2, R8, R12, 0x1 ;  /* 0x0000000c080a7211 */ /* 0x000fc800078408ff */
[----:B------:R-:W-:Y:S02]  /*7260*/  F2FP.BF16.F32.PACK_AB R226, RZ, R11 ;  /* 0x0000000bffe2723e */ /* 0x000fe400000010ff */
[----:B------:R-:W-:Y:S02]  /*7270*/  LEA.HI.X R11, R8, R13, R9, 0x1, P2 ;  /* 0x0000000d080b7211 */ /* 0x000fe400010f0c09 */
[----:B------:R-:W-:-:S05]  /*7280*/  PRMT R8, R226, 0x7610, R8 ;  /* 0x00007610e2087816 */ /* 0x000fca0000000008 */
[----:B------:R0:W-:Y:S04]  /*7290*/  @P1 STG.E.U16 desc[UR36][R6.64+0xf2], R8 ;  /* 0x0000f20806001986 */ /* 0x0001e8000c101524 */
[----:B------:R1:W2:Y:S01]  /*72a0*/  @P4 LDG.E.LTC128B.U16 R223, desc[UR36][R10.64] ;  /* 0x000000240adf4981 */ /* 0x0002a2000c1e1520 */
[----:B------:R-:W-:Y:S01]  /*72b0*/  IMAD.U32 R227, RZ, RZ, UR8 ;  /* 0x00000008ffe37e24 */ /* 0x000fe2000f8e00ff */
[----:B------:R-:W-:Y:S01]  /*72c0*/  MOV R229, UR9 ;  /* 0x0000000900e57c02 */ /* 0x000fe20008000f00 */
[----:B------:R-:W-:Y:S01]  /*72d0*/  IMAD.U32 R226, RZ, RZ, UR8 ;  /* 0x00000008ffe27e24 */ /* 0x000fe2000f8e00ff */
[----:B------:R-:W-:Y:S01]  /*72e0*/  ISETP.GT.AND P2, PT, R0, 0x1, P0 ;  /* 0x000000010000780c */ /* 0x000fe20000744270 */
[----:B------:R-:W-:Y:S01]  /*72f0*/  IMAD.SHL.U32 R227, R227, 0x100, RZ ;  /* 0x00000100e3e37824 */ /* 0x000fe200078e00ff */
[----:B------:R-:W-:Y:S01]  /*7300*/  BSSY B1, `(.L_x_158) ;  /* 0x0000011000017945 */ /* 0x000fe20003800000 */
[----:B0-----:R-:W-:Y:S01]  /*7310*/  IMAD.WIDE.U32 R6, R224, R14, R18 ;  /* 0x0000000ee0067225 */ /* 0x001fe200078e0012 */
[----:B------:R-:W-:-:S03]  /*7320*/  SHF.L.U64.HI R226, R226, 0x8, R229 ;  /* 0x00000008e2e27819 */ /* 0x000fc600000102e5 */
[----:B------:R-:W-:Y:S02]  /*7330*/  IMAD.IADD R7, R225, 0x1, R7 ;  /* 0x00000001e1077824 */ /* 0x000fe400078e0207 */
[----:B-1----:R-:W-:Y:S01]  /*7340*/  IMAD.WIDE.U32 R10, R22, UR43, R6 ;  /* 0x0000002b160a7c25 */ /* 0x002fe2000f8e0006 */
[----:B------:R-:W-:-:S03]  /*7350*/  IADD3 R6, P1, R227, R4, RZ ;  /* 0x00000004e3067210 */ /* 0x000fc60007f3e0ff */
[----:B------:R-:W-:Y:S01]  /*7360*/  IMAD.IADD R11, R23, 0x1, R11 ;  /* 0x00000001170b7824 */ /* 0x000fe200078e020b */
[----:B------:R-:W-:Y:S01]  /*7370*/  LEA R8, P3, R10, R12, 0x1 ;  /* 0x0000000c0a087211 */ /* 0x000fe200078608ff */
[----:B------:R-:W-:Y:S02]  /*7380*/  IMAD.X R7, R226, 0x1, R5, P1 ;  /* 0x00000001e2077824 */ /* 0x000fe400008e0605 */
[----:B--2---:R-:W-:-:S04]  /*7390*/  IMAD.U32 R9, R223, 0x10000, RZ ;  /* 0x00010000df097824 */ /* 0x004fc800078e00ff */
[----:B------:R-:W-:-:S04]  /*73a0*/  FMUL R9, R9, R16 ;  /* 0x0000001009097220 */ /* 0x000fc80000400000 */
[----:B------:R-:W-:-:S05]  /*73b0*/  FFMA R9, R152, R2, R9 ;  /* 0x0000000298097223 */ /* 0x000fca0000000009 */
[----:B------:R-:W-:Y:S02]  /*73c0*/  F2FP.BF16.F32.PACK_AB R152, RZ, R9 ;  /* 0x00000009ff98723e */ /* 0x000fe400000010ff */
[----:B------:R-:W-:-:S03]  /*73d0*/  LEA.HI.X R9, R10, R13, R11, 0x1, P3 ;  /* 0x0000000d0a097211 */ /* 0x000fc600018f0c0b */
[----:B------:R0:W-:Y:S01]  /*73e0*/  @P4 STG.E.U16 desc[UR36][R6.64], R152 ;  /* 0x0000009806004986 */ /* 0x0001e2000c101524 */
[----:B------:R-:W-:Y:S05]  /*73f0*/  @!P2 BRA `(.L_x_159) ;  /* 0x000000000004a947 */ /* 0x000fea0003800000 */
[----:B------:R1:W5:Y:S02]  /*7400*/  LDG.E.LTC128B.U16 R223, desc[UR36][R8.64+0x2] ;  /* 0x0000022408df7981 */ /* 0x000364000c1e1520 */
.L_x_159:
[----:B------:R-:W-:Y:S05]  /*7410*/  BSYNC B1 ;  /* 0x0000000000017941 */ /* 0x000fea0003800000 */
.L_x_158:
[----:B-----5:R-:W-:Y:S01]  /*7420*/  IMAD.U32 R11, R223, 0x10000, RZ ;  /* 0x00010000df0b7824 */ /* 0x020fe200078e00ff */
[----:B------:R-:W-:Y:S01]  /*7430*/  ISETP.GT.AND P1, PT, R3, 0x88, PT ;  /* 0x000000880300780c */ /* 0x000fe20003f24270 */
[----:B------:R-:W-:Y:S02]  /*7440*/  BSSY B1, `(.L_x_160) ;  /* 0x000000f000017945 */ /* 0x000fe40003800000 */
[----:B0-----:R-:W-:Y:S01]  /*7450*/  FMUL R152, R11, R16 ;  /* 0x000000100b987220 */ /* 0x001fe20000400000 */
[----:B------:R-:W-:Y:S01]  /*7460*/  IMAD.WIDE.U32 R10, R224, R14, R218 ;  /* 0x0000000ee00a7225 */ /* 0x000fe200078e00da */
[----:B------:R-:W-:-:S03]  /*7470*/  ISETP.GT.AND P3, PT, R0, RZ, P1 ;  /* 0x000000ff0000720c */ /* 0x000fc60000f64270 */
[----:B------:R-:W-:Y:S01]  /*7480*/  FFMA R153, R153, R2, R152 ;  /* 0x0000000299997223 */ /* 0x000fe20000000098 */
[----:B------:R-:W-:Y:S01]  /*7490*/  IMAD.IADD R225, R225, 0x1, R11 ;  /* 0x00000001e1e17824 */ /* 0x000fe200078e020b */
[-C--:B------:R-:W-:Y:S02]  /*74a0*/  IADD3 R11, P4, R216, R10.reuse, RZ ;  /* 0x0000000ad80b7210 */ /* 0x080fe40007f9e0ff */
[----:B------:R-:W-:Y:S02]  /*74b0*/  IADD3 R152, P5, R18, R10, RZ ;  /* 0x0000000a12987210 */ /* 0x000fe40007fbe0ff */
[----:B------:R-:W-:Y:S01]  /*74c0*/  F2FP.BF16.F32.PACK_AB R228, RZ, R153 ;  /* 0x00000099ffe4723e */ /* 0x000fe200000010ff */
[----:B------:R-:W-:Y:S01]  /*74d0*/  IMAD.X R224, R225, 0x1, R21, P4 ;  /* 0x00000001e1e07824 */ /* 0x000fe200020e0615 */
[----:B------:R-:W-:-:S03]  /*74e0*/  LEA R10, P4, R11, R12, 0x1 ;  /* 0x0000000c0b0a7211 */ /* 0x000fc600078808ff */
[----:B------:R0:W-:Y:S01]  /*74f0*/  @P2 STG.E.U16 desc[UR36][R6.64+0x2], R228 ;  /* 0x000002e406002986 */ /* 0x0001e2000c101524 */
[----:B------:R-:W-:Y:S01]  /*7500*/  LEA.HI.X R11, R11, R13, R224, 0x1, P4 ;  /* 0x0000000d0b0b7211 */ /* 0x000fe200020f0ce0 */
[----:B------:R-:W-:Y:S08]  /*7510*/  @!P3 BRA `(.L_x_161) ;  /* 0x000000000004b947 */ /* 0x000ff00003800000 */
[----:B------:R2:W5:Y:S02]  /*7520*/  LDG.E.LTC128B.U16 R223, desc[UR36][R10.64] ;  /* 0x000000240adf7981 */ /* 0x000564000c1e1520 */
.L_x_161:
[----:B------:R-:W-:Y:S05]  /*7530*/  BSYNC B1 ;  /* 0x0000000000017941 */ /* 0x000fea0003800000 */
.L_x_160:
[----:B--2--5:R-:W-:Y:S01]  /*7540*/  SHF.L.U32 R11, R223, 0x10, RZ ;  /* 0x00000010df0b7819 */ /* 0x024fe200000006ff */
[----:B------:R-:W-:Y:S01]  /*7550*/  IMAD.X R153, R19, 0x1, R225, P5 ;  /* 0x0000000113997824 */ /* 0x000fe200028e06e1 */
[----:B------:R-:W-:Y:S01]  /*7560*/  IADD3 R224, P4, R6, R222, RZ ;  /* 0x000000de06e07210 */ /* 0x000fe20007f9e0ff */
[----:B------:R-:W-:Y:S01]  /*7570*/  BSSY B1, `(.L_x_162) ;  /* 0x000000d000017945 */ /* 0x000fe20003800000 */
[----:B------:R-:W-:Y:S01]  /*7580*/  ISETP.GT.AND P2, PT, R0, 0x1, P1 ;  /* 0x000000010000780c */ /* 0x000fe20000f44270 */
[----:B------:R-:W-:Y:S01]  /*7590*/  FMUL R11, R11, R16 ;  /* 0x000000100b0b7220 */ /* 0x000fe20000400000 */
[----:B------:R-:W-:-:S04]  /*75a0*/  IMAD.WIDE.U32 R152, R22, UR43, R152 ;  /* 0x0000002b16987c25 */ /* 0x000fc8000f8e0098 */
[----:B------:R-:W-:Y:S01]  /*75b0*/  FFMA R11, R154, R2, R11 ;  /* 0x000000029a0b7223 */ /* 0x000fe2000000000b */
[----:B------:R-:W-:Y:S01]  /*75c0*/  IMAD.X R225, R7, 0x1, R221, P4 ;  /* 0x0000000107e17824 */ /* 0x000fe200020e06dd */
[----:B------:R-:W-:Y:S01]  /*75d0*/  LEA R10, P5, R152, R12, 0x1 ;  /* 0x0000000c980a7211 */ /* 0x000fe200078a08ff */
[----:B------:R-:W-:Y:S02]  /*75e0*/  IMAD.IADD R153, R23, 0x1, R153 ;  /* 0x0000000117997824 */ /* 0x000fe400078e0299 */
[----:B------:R-:W-:-:S03]  /*75f0*/  F2FP.BF16.F32.PACK_AB R154, RZ, R11 ;  /* 0x0000000bff9a723e */ /* 0x000fc600000010ff */
[----:B------:R-:W-:Y:S02]  /*7600*/  LEA.HI.X R11, R152, R13, R153, 0x1, P5 ;  /* 0x0000000d980b7211 */ /* 0x000fe400028f0c99 */
[----:B------:R2:W-:Y:S01]  /*7610*/  @P3 STG.E.U16 desc[UR36][R224.64], R154 ;  /* 0x0000009ae0003986 */ /* 0x0005e2000c101524 */
[----:B------:R-:W-:Y:S05]  /*7620*/  @!P2 BRA `(.L_x_163) ;  /* 0x000000000004a947 */ /* 0x000fea0003800000 */
[----:B------:R3:W5:Y:S02]  /*7630*/  LDG.E.LTC128B.U16 R223, desc[UR36][R10.64+0x2] ;  /* 0x000002240adf7981 */ /* 0x000764000c1e1520 */
.L_x_163:
[----:B------:R-:W-:Y:S05]  /*7640*/  BSYNC B1 ;  /* 0x0000000000017941 */ /* 0x000fea0003800000 */
.L_x_162:
[----:B-----5:R-:W-:Y:S01]  /*7650*/  IMAD.U32 R153, R223, 0x10000, RZ ;  /* 0x00010000df997824 */ /* 0x020fe200078e00ff */
[----:B------:R-:W-:Y:S01]  /*7660*/  ISETP.GT.AND P4, PT, R0, 0x8, P0 ;  /* 0x000000080000780c */ /* 0x000fe20000784270 */
[----:B------:R-:W-:Y:S02]  /*7670*/  BSSY B1, `(.L_x_164) ;  /* 0x0000009000017945 */ /* 0x000fe40003800000 */
[----:B------:R-:W-:-:S04]  /*7680*/  FMUL R152, R153, R16 ;  /* 0x0000001099987220 */ /* 0x000fc80000400000 */
[----:B------:R-:W-:Y:S01]  /*7690*/  FFMA R155, R155, R2, R152 ;  /* 0x000000029b9b7223 */ /* 0x000fe20000000098 */
[----:B------:R-:W-:-:S04]  /*76a0*/  IADD3 R152, P3, R222, R6, RZ ;  /* 0x00000006de987210 */ /* 0x000fc80007f7e0ff */
[----:B------:R-:W-:Y:S01]  /*76b0*/  F2FP.BF16.F32.PACK_AB R155, RZ, R155 ;  /* 0x0000009bff9b723e */ /* 0x000fe200000010ff */
[----:B------:R-:W-:-:S05]  /*76c0*/  IMAD.X R153, R221, 0x1, R7, P3 ;  /* 0x00000001dd997824 */ /* 0x000fca00018e0607 */
[----:B------:R4:W-:Y:S01]  /*76d0*/  @P2 STG.E.U16 desc[UR36][R152.64+0x2], R155 ;  /* 0x0000029b98002986 */ /* 0x0009e2000c101524 */
[----:B------:R-:W-:Y:S05]  /*76e0*/  @!P4 BRA `(.L_x_165) ;  /* 0x000000000004c947 */ /* 0x000fea0003800000 */
[----:B------:R0:W5:Y:S02]  /*76f0*/  LDG.E.LTC128B.U16 R223, desc[UR36][R8.64+0x10] ;  /* 0x0000102408df7981 */ /* 0x000164000c1e1520 */
.L_x_165:
[----:B------:R-:W-:Y:S05]  /*7700*/  BSYNC B1 ;  /* 0x0000000000017941 */ /* 0x000fea0003800000 */
.L_x_164:
[----:B----45:R-:W-:Y:S01]  /*7710*/  IMAD.U32 R153, R223, 0x10000, RZ ;  /* 0x00010000df997824 */ /* 0x030fe200078e00ff */
[----:B------:R-:W-:Y:S01]  /*7720*/  ISETP.GT.AND P2, PT, R0, 0x9, P0 ;  /* 0x000000090000780c */ /* 0x000fe20000744270 */
[----:B------:R-:W-:Y:S02]  /*7730*/  BSSY B1, `(.L_x_166) ;  /* 0x0000007000017945 */ /* 0x000fe40003800000 */
[----:B------:R-:W-:-:S04]  /*7740*/  FMUL R153, R153, R16 ;  /* 0x0000001099997220 */ /* 0x000fc80000400000 */
[----:B------:R-:W-:-:S05]  /*7750*/  FFMA R153, R156, R2, R153 ;  /* 0x000000029c997223 */ /* 0x000fca0000000099 */
[----:B------:R-:W-:-:S05]  /*7760*/  F2FP.BF16.F32.PACK_AB R153, RZ, R153 ;  /* 0x00000099ff99723e */ /* 0x000fca00000010ff */
[----:B------:R4:W-:Y:S01]  /*7770*/  @P4 STG.E.U16 desc[UR36][R6.64+0x10], R153 ;  /* 0x0000109906004986 */ /* 0x0009e2000c101524 */
[----:B------:R-:W-:Y:S05]  /*7780*/  @!P2 BRA `(.L_x_167) ;  /* 0x000000000004a947 */ /* 0x000fea0003800000 */
[----:B------:R0:W5:Y:S02]  /*7790*/  LDG.E.LTC128B.U16 R223, desc[UR36][R8.64+0x12] ;  /* 0x0000122408df7981 */ /* 0x000164000c1e1520 */
.L_x_167:
[----:B------:R-:W-:Y:S05]  /*77a0*/  BSYNC B1 ;  /* 0x0000000000017941 */ /* 0x000fea0003800000 */
.L_x_166:
[----:B----45:R-:W-:Y:S01]  /*77b0*/  SHF.L.U32 R153, R223, 0x10, RZ ;  /* 0x00000010df997819 */ /* 0x030fe200000006ff */
[----:B------:R-:W-:Y:S01]  /*77c0*/  BSSY B1, `(.L_x_168) ;  /* 0x0000008000017945 */ /* 0x000fe20003800000 */
[----:B------:R-:W-:-:S03]  /*77d0*/  ISETP.GT.AND P4, PT, R0, 0x8, P1 ;  /* 0x000000080000780c */ /* 0x000fc60000f84270 */
[----:B------:R-:W-:-:S04]  /*77e0*/  FMUL R152, R153, R16 ;  /* 0x0000001099987220 */ /* 0x000fc80000400000 */
[----:B------:R-:W-:-:S05]  /*77f0*/  FFMA R152, R157, R2, R152 ;  /* 0x000000029d987223 */ /* 0x000fca0000000098 */
[----:B------:R-:W-:-:S05]  /*7800*/  F2FP.BF16.F32.PACK_AB R152, RZ, R152 ;  /* 0x00000098ff98723e */ /* 0x000fca00000010ff */
[----:B------:R4:W-:Y:S01]  /*7810*/  @P2 STG.E.U16 desc[UR36][R6.64+0x12], R152 ;  /* 0x0000129806002986 */ /* 0x0009e2000c101524 */
[----:B------:R-:W-:Y:S05]  /*7820*/  @!P4 BRA `(.L_x_169) ;  /* 0x000000000004c947 */ /* 0x000fea0003800000 */
[----:B------:R0:W5:Y:S02]  /*7830*/  LDG.E.LTC128B.U16 R223, desc[UR36][R10.64+0x10] ;  /* 0x000010240adf7981 */ /* 0x000164000c1e1520 */
.L_x_169:
[----:B------:R-:W-:Y:S05]  /*7840*/  BSYNC B1 ;  /* 0x0000000000017941 */ /* 0x000fea0003800000 */
.L_x_168:
[----:B-----5:R-:W-:Y:S01]  /*7850*/  IMAD.U32 R153, R223, 0x10000, RZ ;  /* 0x00010000df997824 */ /* 0x020fe200078e00ff */
[----:B----4-:R-:W-:Y:S01]  /*7860*/  IADD3 R152, P2, P3, R222, R4, R227 ;  /* 0x00000004de987210 */ /* 0x010fe20007b5e0e3 */
[----:B------:R-:W-:Y:S01]  /*7870*/  BSSY B1, `(.L_x_170) ;  /* 0x0000009000017945 */ /* 0x000fe20003800000 */
[----:B------:R-:W-:Y:S01]  /*7880*/  ISETP.GT.AND P5, PT, R0, 0x9, P1 ;  /* 0x000000090000780c */ /* 0x000fe20000fa4270 */
[----:B------:R-:W-:-:S04]  /*7890*/  FMUL R153, R153, R16 ;  /* 0x0000001099997220 */ /* 0x000fc80000400000 */
[----:B------:R-:W-:-:S05]  /*78a0*/  FFMA R153, R158, R2, R153 ;  /* 0x000000029e997223 */ /* 0x000fca0000000099 */
[----:B--2---:R-:W-:Y:S02]  /*78b0*/  F2FP.BF16.F32.PACK_AB R154, RZ, R153 ;  /* 0x00000099ff9a723e */ /* 0x004fe400000010ff */
[----:B------:R-:W-:-:S05]  /*78c0*/  IADD3.X R153, R221, R5, R226, P2, P3 ;  /* 0x00000005dd997210 */ /* 0x000fca00017e64e2 */
[----:B------:R2:W-:Y:S01]  /*78d0*/  @P4 STG.E.U16 desc[UR36][R152.64+0x10], R154 ;  /* 0x0000109a98004986 */ /* 0x0005e2000c101524 */
[----:B------:R-:W-:Y:S05]  /*78e0*/  @!P5 BRA `(.L_x_171) ;  /* 0x000000000004d947 */ /* 0x000fea0003800000 */
[----:B------:R4:W5:Y:S02]  /*78f0*/  LDG.E.LTC128B.U16 R223, desc[UR36][R10.64+0x12] ;  /* 0x000012240adf7981 */ /* 0x000964000c1e1520 */
.L_x_171:
[----:B------:R-:W-:Y:S05]  /*7900*/  BSYNC B1 ;  /* 0x0000000000017941 */ /* 0x000fea0003800000 */
.L_x_170:
[----:B-----5:R-:W-:Y:S01]  /*7910*/  IMAD.U32 R155, R223, 0x10000, RZ ;  /* 0x00010000df9b7824 */ /* 0x020fe200078e00ff */
[----:B------:R-:W-:Y:S01]  /*7920*/  ISETP.GT.AND P2, PT, R0, 0x10, P0 ;  /* 0x000000100000780c */ /* 0x000fe20000744270 */
[----:B------:R-:W-:Y:S02]  /*7930*/  BSSY B1, `(.L_x_172) ;  /* 0x0000007000017945 */ /* 0x000fe40003800000 */
[----:B--2---:R-:W-:-:S04]  /*7940*/  FMUL R154, R155, R16 ;  /* 0x000000109b9a7220 */ /* 0x004fc80000400000 */
[----:B------:R-:W-:-:S05]  /*7950*/  FFMA R154, R159, R2, R154 ;  /* 0x000000029f9a7223 */ /* 0x000fca000000009a */
[----:B------:R-:W-:-:S05]  /*7960*/  F2FP.BF16.F32.PACK_AB R154, RZ, R154 ;  /* 0x0000009aff9a723e */ /* 0x000fca00000010ff */
[----:B------:R2:W-:Y:S01]  /*7970*/  @P5 STG.E.U16 desc[UR36][R152.64+0x12], R154 ;  /* 0x0000129a98005986 */ /* 0x0005e2000c101524 */
[----:B------:R-:W-:Y:S05]  /*7980*/  @!P2 BRA `(.L_x_173) ;  /* 0x000000000004a947 */ /* 0x000fea0003800000 */
[----:B------:R0:W5:Y:S02]  /*7990*/  LDG.E.LTC128B.U16 R223, desc[UR36][R8.64+0x20] ;  /* 0x0000202408df7981 */ /* 0x000164000c1e1520 */
.L_x_173:
[----:B------:R-:W-:Y:S05]  /*79a0*/  BSYNC B1 ;  /* 0x0000000000017941 */ /* 0x000fea0003800000 */
.L_x_172:
[----:B-----5:R-:W-:Y:S01]  /*79b0*/  IMAD.U32 R155, R223, 0x10000, RZ ;  /* 0x00010000df9b7824 */ /* 0x020fe200078e00ff */
        /* <DEDUP_REMOVED lines=8> */
.L_x_175:
[----:B------:R-:W-:Y:S05]  /*7a40*/  BSYNC B1 ;  /* 0x0000000000017941 */ /* 0x000fea0003800000 */
.L_x_174:
[----:B0----5:R-:W-:Y:S01]  /*7a50*/  IMAD.U32 R155, R223, 0x10000, RZ ;  /* 0x00010000df9b7824 */ /* 0x021fe200078e00ff */
        /* <DEDUP_REMOVED lines=8> */
.L_x_177:
[----:B------:R-:W-:Y:S05]  /*7ae0*/  BSYNC B1 ;  /* 0x0000000000017941 */ /* 0x000fea0003800000 */
.L_x_176:
        /* <DEDUP_REMOVED lines=9> */
.L_x_179:
[----:B------:R-:W-:Y:S05]  /*7b80*/  BSYNC B1 ;  /* 0x0000000000017941 */ /* 0x000fea0003800000 */
.L_x_178:
[----:B0----5:R-:W-:Y:S01]  /*7b90*/  IMAD.U32 R155, R223, 0x10000, RZ ;  /* 0x00010000df9b7824 */ /* 0x021fe200078e00ff */
        /* <DEDUP_REMOVED lines=8> */
.L_x_181:
[----:B------:R-:W-:Y:S05]  /*7c20*/  BSYNC B1 ;  /* 0x0000000000017941 */ /* 0x000fea0003800000 */
.L_x_180:
[----:B-----5:R-:W-:Y:S01]  /*7c30*/  SHF.L.U32 R155, R223, 0x10, RZ ;  /* 0x00000010df9b7819 */ /* 0x020fe200000006ff */
        /* <DEDUP_REMOVED lines=8> */
.L_x_183:
[----:B------:R-:W-:Y:S05]  /*7cc0*/  BSYNC B1 ;  /* 0x0000000000017941 */ /* 0x000fea0003800000 */
.L_x_182:
        /* <DEDUP_REMOVED lines=9> */
.L_x_185:
[----:B------:R-:W-:Y:S05]  /*7d60*/  BSYNC B1 ;  /* 0x0000000000017941 */ /* 0x000fea0003800000 */
.L_x_184:
        /* <DEDUP_REMOVED lines=9> */
.L_x_187:
[----:B------:R-:W-:Y:S05]  /*7e00*/  BSYNC B1 ;  /* 0x0000000000017941 */ /* 0x000fea0003800000 */
.L_x_186:
        /* <DEDUP_REMOVED lines=9> */
.L_x_189:
[----:B------:R-:W-:Y:S05]  /*7ea0*/  BSYNC B1 ;  /* 0x0000000000017941 */ /* 0x000fea0003800000 */
.L_x_188:
        /* <DEDUP_REMOVED lines=9> */
.L_x_191:
[----:B------:R-:W-:Y:S05]  /*7f40*/  BSYNC B1 ;  /* 0x0000000000017941 */ /* 0x000fea0003800000 */
.L_x_190:
        /* <DEDUP_REMOVED lines=9> */
.L_x_193:
[----:B------:R-:W-:Y:S05]  /*7fe0*/  BSYNC B1 ;  /* 0x0000000000017941 */ /* 0x000fea0003800000 */
.L_x_192:
        /* <DEDUP_REMOVED lines=9> */
.L_x_195:
[----:B------:R-:W-:Y:S05]  /*8080*/  BSYNC B1 ;  /* 0x0000000000017941 */ /* 0x000fea0003800000 */
.L_x_194:
[----:B0----5:R-:W-:Y:S01]  /*8090*/  SHF.L.U32 R155, R223, 0x10, RZ ;  /* 0x00000010df9b7819 */ /* 0x021fe200000006ff */
        /* <DEDUP_REMOVED lines=8> */
.L_x_197:
[----:B------:R-:W-:Y:S05]  /*8120*/  BSYNC B1 ;  /* 0x0000000000017941 */ /* 0x000fea0003800000 */
.L_x_196:
        /* <DEDUP_REMOVED lines=9> */
.L_x_199:
[----:B------:R-:W-:Y:S05]  /*81c0*/  BSYNC B1 ;  /* 0x0000000000017941 */ /* 0x000fea0003800000 */
.L_x_198:
        /* <DEDUP_REMOVED lines=9> */
.L_x_201:
[----:B------:R-:W-:Y:S05]  /*8260*/  BSYNC B1 ;  /* 0x0000000000017941 */ /* 0x000fea0003800000 */
.L_x_200:
        /* <DEDUP_REMOVED lines=9> */
.L_x_203:
[----:B------:R-:W-:Y:S05]  /*8300*/  BSYNC B1 ;  /* 0x0000000000017941 */ /* 0x000fea0003800000 */
.L_x_202:
        /* <DEDUP_REMOVED lines=9> */
.L_x_205:
[----:B------:R-:W-:Y:S05]  /*83a0*/  BSYNC B1 ;  /* 0x0000000000017941 */ /* 0x000fea0003800000 */
.L_x_204:
        /* <DEDUP_REMOVED lines=9> */
.L_x_207:
[----:B------:R-:W-:Y:S05]  /*8440*/  BSYNC B1 ;  /* 0x0000000000017941 */ /* 0x000fea0003800000 */
.L_x_206:
        /* <DEDUP_REMOVED lines=9> */
.L_x_209:
[----:B------:R-:W-:Y:S05]  /*84e0*/  BSYNC B1 ;  /* 0x0000000000017941 */ /* 0x000fea0003800000 */
.L_x_208:
        /* <DEDUP_REMOVED lines=9> */
.L_x_211:
[----:B------:R-:W-:Y:S05]  /*8580*/  BSYNC B1 ;  /* 0x0000000000017941 */ /* 0x000fea0003800000 */
.L_x_210:
        /* <DEDUP_REMOVED lines=9> */
.L_x_213:
[----:B------:R-:W-:Y:S05]  /*8620*/  BSYNC B1 ;  /* 0x0000000000017941 */ /* 0x000fea0003800000 */
.L_x_212:
        /* <DEDUP_REMOVED lines=9> */
.L_x_215:
[----:B------:R-:W-:Y:S05]  /*86c0*/  BSYNC B1 ;  /* 0x0000000000017941 */ /* 0x000fea0003800000 */
.L_x_214:
        /* <DEDUP_REMOVED lines=9> */
.L_x_217:
[----:B------:R-:W-:Y:S05]  /*8760*/  BSYNC B1 ;  /* 0x0000000000017941 */ /* 0x000fea0003800000 */
.L_x_216:
        /* <DEDUP_REMOVED lines=9> */
.L_x_219:
[----:B------:R-:W-:Y:S05]  /*8800*/  BSYNC B1 ;  /* 0x0000000000017941 */ /* 0x000fea0003800000 */
.L_x_218:
        /* <DEDUP_REMOVED lines=9> */
.L_x_221:
[----:B------:R-:W-:Y:S05]  /*88a0*/  BSYNC B1 ;  /* 0x0000000000017941 */ /* 0x000fea0003800000 */
.L_x_220:
        /* <DEDUP_REMOVED lines=9> */
.L_x_223:
[----:B------:R-:W-:Y:S05]  /*8940*/  BSYNC B1 ;  /* 0x0000000000017941 */ /* 0x000fea0003800000 */
.L_x_222:
        /* <DEDUP_REMOVED lines=9> */
.L_x_225:
[----:B------:R-:W-:Y:S05]  /*89e0*/  BSYNC B1 ;  /* 0x0000000000017941 */ /* 0x000fea0003800000 */
.L_x_224:
        /* <DEDUP_REMOVED lines=9> */
.L_x_227:
[----:B------:R-:W-:Y:S05]  /*8a80*/  BSYNC B1 ;  /* 0x0000000000017941 */ /* 0x000fea0003800000 */
.L_x_226:
        /* <DEDUP_REMOVED lines=9> */
.L_x_229:
[----:B------:R-:W-:Y:S05]  /*8b20*/  BSYNC B1 ;  /* 0x0000000000017941 */ /* 0x000fea0003800000 */
.L_x_228:
        /* <DEDUP_REMOVED lines=9> */
.L_x_231:
[----:B------:R-:W-:Y:S05]  /*8bc0*/  BSYNC B1 ;  /* 0x0000000000017941 */ /* 0x000fea0003800000 */
.L_x_230:
        /* <DEDUP_REMOVED lines=9> */
.L_x_233:
[----:B------:R-:W-:Y:S05]  /*8c60*/  BSYNC B1 ;  /* 0x0000000000017941 */ /* 0x000fea0003800000 */
.L_x_232:
        /* <DEDUP_REMOVED lines=9> */
.L_x_235:
[----:B------:R-:W-:Y:S05]  /*8d00*/  BSYNC B1 ;  /* 0x0000000000017941 */ /* 0x000fea0003800000 */
.L_x_234:
        /* <DEDUP_REMOVED lines=9> */
.L_x_237:
[----:B------:R-:W-:Y:S05]  /*8da0*/  BSYNC B1 ;  /* 0x0000000000017941 */ /* 0x000fea0003800000 */
.L_x_236:
        /* <DEDUP_REMOVED lines=9> */
.L_x_239:
[----:B------:R-:W-:Y:S05]  /*8e40*/  BSYNC B1 ;  /* 0x0000000000017941 */ /* 0x000fea0003800000 */
.L_x_238:
        /* <DEDUP_REMOVED lines=9> */
.L_x_241:
[----:B------:R-:W-:Y:S05]  /*8ee0*/  BSYNC B1 ;  /* 0x0000000000017941 */ /* 0x000fea0003800000 */
.L_x_240:
        /* <DEDUP_REMOVED lines=9> */
.L_x_243:
[----:B------:R-:W-:Y:S05]  /*8f80*/  BSYNC B1 ;  /* 0x0000000000017941 */ /* 0x000fea0003800000 */
.L_x_242:
        /* <DEDUP_REMOVED lines=9> */
.L_x_245:
[----:B------:R-:W-:Y:S05]  /*9020*/  BSYNC B1 ;  /* 0x0000000000017941 */ /* 0x000fea0003800000 */
.L_x_244:
        /* <DEDUP_REMOVED lines=9> */
.L_x_247:
[----:B------:R-:W-:Y:S05]  /*90c0*/  BSYNC B1 ;  /* 0x0000000000017941 */ /* 0x000fea0003800000 */
.L_x_246:
        /* <DEDUP_REMOVED lines=9> */
.L_x_249:
[----:B------:R-:W-:Y:S05]  /*9160*/  BSYNC B1 ;  /* 0x0000000000017941 */ /* 0x000fea0003800000 */
.L_x_248:
        /* <DEDUP_REMOVED lines=9> */
.L_x_251:
[----:B------:R-:W-:Y:S05]  /*9200*/  BSYNC B1 ;  /* 0x0000000000017941 */ /* 0x000fea0003800000 */
.L_x_250:
        /* <DEDUP_REMOVED lines=9> */
.L_x_253:
[----:B------:R-:W-:Y:S05]  /*92a0*/  BSYNC B1 ;  /* 0x0000000000017941 */ /* 0x000fea0003800000 */
.L_x_252:
        /* <DEDUP_REMOVED lines=9> */
.L_x_255:
[----:B------:R-:W-:Y:S05]  /*9340*/  BSYNC B1 ;  /* 0x0000000000017941 */ /* 0x000fea0003800000 */
.L_x_254:
        /* <DEDUP_REMOVED lines=9> */
.L_x_257:
[----:B------:R-:W-:Y:S05]  /*93e0*/  BSYNC B1 ;  /* 0x0000000000017941 */ /* 0x000fea0003800000 */
.L_x_256:
        /* <DEDUP_REMOVED lines=9> */
.L_x_259:
[----:B------:R-:W-:Y:S05]  /*9480*/  BSYNC B1 ;  /* 0x0000000000017941 */ /* 0x000fea0003800000 */
.L_x_258:
        /* <DEDUP_REMOVED lines=9> */
.L_x_261:
[----:B------:R-:W-:Y:S05]  /*9520*/  BSYNC B1 ;  /* 0x0000000000017941 */ /* 0x000fea0003800000 */
.L_x_260:
        /* <DEDUP_REMOVED lines=9> */
.L_x_263:
[----:B------:R-:W-:Y:S05]  /*95c0*/  BSYNC B1 ;  /* 0x0000000000017941 */ /* 0x000fea0003800000 */
.L_x_262:
        /* <DEDUP_REMOVED lines=9> */
.L_x_265:
[----:B------:R-:W-:Y:S05]  /*9660*/  BSYNC B1 ;  /* 0x0000000000017941 */ /* 0x000fea0003800000 */
.L_x_264:
        /* <DEDUP_REMOVED lines=9> */
.L_x_267:
[----:B------:R-:W-:Y:S05]  /*9700*/  BSYNC B1 ;  /* 0x0000000000017941 */ /* 0x000fea0003800000 */
.L_x_266:
        /* <DEDUP_REMOVED lines=9> */
.L_x_269:
[----:B------:R-:W-:Y:S05]  /*97a0*/  BSYNC B1 ;  /* 0x0000000000017941 */ /* 0x000fea0003800000 */
.L_x_268:
        /* <DEDUP_REMOVED lines=9> */
.L_x_271:
[----:B------:R-:W-:Y:S05]  /*9840*/  BSYNC B1 ;  /* 0x0000000000017941 */ /* 0x000fea0003800000 */
.L_x_270:
        /* <DEDUP_REMOVED lines=9> */
.L_x_273:
[----:B------:R-:W-:Y:S05]  /*98e0*/  BSYNC B1 ;  /* 0x0000000000017941 */ /* 0x000fea0003800000 */
.L_x_272:
        /* <DEDUP_REMOVED lines=9> */
.L_x_275:
[----:B------:R-:W-:Y:S05]  /*9980*/  BSYNC B1 ;  /* 0x0000000000017941 */ /* 0x000fea0003800000 */
.L_x_274:
        /* <DEDUP_REMOVED lines=9> */
.L_x_277:
[----:B------:R-:W-:Y:S05]  /*9a20*/  BSYNC B1 ;  /* 0x0000000000017941 */ /* 0x000fea0003800000 */
.L_x_276:
        /* <DEDUP_REMOVED lines=9> */
.L_x_279:
[----:B------:R-:W-:Y:S05]  /*9ac0*/  BSYNC B1 ;  /* 0x0000000000017941 */ /* 0x000fea0003800000 */
.L_x_278:
[----:B01---5:R-:W-:Y:S01]  /*9ad0*/  SHF.L.U32 R9, R223, 0x10, RZ ;  /* 0x00000010df097819 */ /* 0x023fe200000006ff */
        /* <DEDUP_REMOVED lines=8> */
.L_x_281:
[----:B------:R-:W-:Y:S05]  /*9b60*/  BSYNC B1 ;  /* 0x0000000000017941 */ /* 0x000fea0003800000 */
.L_x_280:
[----:B0----5:R-:W-:Y:S01]  /*9b70*/  IMAD.U32 R7, R223, 0x10000, RZ ;  /* 0x00010000df077824 */ /* 0x021fe200078e00ff */
[----:B------:R-:W-:Y:S01]  /*9b80*/  ISETP.GT.AND P1, PT, R0, 0x79, P1 ;  /* 0x000000790000780c */ /* 0x000fe20000f24270 */
[----:B------:R-:W-:Y:S01]  /*9b90*/  @P2 IMAD.MOV.U32 R6, RZ, RZ, R152 ;  /* 0x000000ffff062224 */ /* 0x000fe200078e0098 */
[----:B------:R-:W-:Y:S01]  /*9ba0*/  IADD3 R163, P0, R220, 0x100, RZ ;  /* 0x00000100dca37810 */ /* 0x000fe20007f1e0ff */
[----:B------:R-:W-:Y:S01]  /*9bb0*/  FMUL R7, R7, R16 ;  /* 0x0000001007077220 */ /* 0x000fe20000400000 */
[----:B------:R-:W-:Y:S03]  /*9bc0*/  BSSY B1, `(.L_x_282) ;  /* 0x0000009000017945 */ /* 0x000fe60003800000 */
[----:B------:R-:W-:Y:S01]  /*9bd0*/  FFMA R7, R214, R2, R7 ;  /* 0x00000002d6077223 */ /* 0x000fe20000000007 */
[----:B------:R-:W-:-:S04]  /*9be0*/  IMAD.X R9, RZ, RZ, UR7, P0 ;  /* 0x00000007ff097e24 */ /* 0x000fc800080e06ff */
[----:B------:R-:W-:-:S04]  /*9bf0*/  F2FP.BF16.F32.PACK_AB R7, RZ, R7 ;  /* 0x00000007ff07723e */ /* 0x000fc800000010ff */
[----:B------:R-:W-:Y:S01]  /*9c00*/  PRMT R8, R7, 0x7610, R8 ;  /* 0x0000761007087816 */ /* 0x000fe20000000008 */
[----:B------:R-:W-:-:S05]  /*9c10*/  @P2 IMAD.MOV.U32 R7, RZ, RZ, R153 ;  /* 0x000000ffff072224 */ /* 0x000fca00078e0099 */
[----:B------:R0:W-:Y:S01]  /*9c20*/  @P2 STG.E.U16 desc[UR36][R6.64+0xf0], R8 ;  /* 0x0000f00806002986 */ /* 0x0001e2000c101524 */
[----:B------:R-:W-:Y:S05]  /*9c30*/  @!P1 BRA `(.L_x_283) ;  /* 0x0000000000049947 */ /* 0x000fea0003800000 */
[----:B------:R0:W5:Y:S02]  /*9c40*/  LDG.E.LTC128B.U16 R223, desc[UR36][R10.64+0xf2] ;  /* 0x0000f2240adf7981 */ /* 0x000164000c1e1520 */
.L_x_283:
[----:B------:R-:W-:Y:S05]  /*9c50*/  BSYNC B1 ;  /* 0x0000000000017941 */ /* 0x000fea0003800000 */
.L_x_282:
[----:B0----5:R-:W-:Y:S01]  /*9c60*/  IMAD.U32 R7, R223, 0x10000, RZ ;  /* 0x00010000df077824 */ /* 0x021fe200078e00ff */
[----:B------:R-:W-:Y:S01]  /*9c70*/  ISETP.GT.AND P0, PT, R3, 0x100, PT ;  /* 0x000001000300780c */ /* 0x000fe20003f04270 */
[----:B------:R-:W-:Y:S02]  /*9c80*/  IMAD R6, R9, R14, RZ ;  /* 0x0000000e09067224 */ /* 0x000fe400078e02ff */
[----:B------:R-:W-:Y:S01]  /*9c90*/  FMUL R8, R7, R16 ;  /* 0x0000001007087220 */ /* 0x000fe20000400000 */
[----:B------:R-:W-:Y:S01]  /*9ca0*/  ISETP.GT.AND P4, PT, R0, RZ, P0 ;  /* 0x000000ff0000720c */ /* 0x000fe20000784270 */
[C---:B------:R-:W-:Y:S02]  /*9cb0*/  IMAD R161, R163.reuse, R15, R6 ;  /* 0x0000000fa3a17224 */ /* 0x040fe400078e0206 */
[----:B------:R-:W-:-:S04]  /*9cc0*/  IMAD.WIDE.U32 R6, R163, R14, R20 ;  /* 0x0000000ea3067225 */ /* 0x000fc800078e0014 */
[----:B------:R-:W-:Y:S01]  /*9cd0*/  FFMA R215, R215, R2, R8 ;  /* 0x00000002d7d77223 */ /* 0x000fe20000000008 */
[----:B------:R-:W-:Y:S01]  /*9ce0*/  IMAD.IADD R7, R7, 0x1, R161 ;  /* 0x0000000107077824 */ /* 0x000fe200078e02a1 */
[----:B------:R-:W-:-:S03]  /*9cf0*/  LEA R8, P2, R6, R12, 0x1 ;  /* 0x0000000c06087211 */ /* 0x000fc600078408ff */
[----:B------:R-:W-:Y:S02]  /*9d00*/  F2FP.BF16.F32.PACK_AB R215, RZ, R215 ;  /* 0x000000d7ffd7723e */ /* 0x000fe400000010ff */
[----:B------:R-:W-:-:S03]  /*9d10*/  LEA.HI.X R9, R6, R13, R7, 0x1, P2 ;  /* 0x0000000d06097211 */ /* 0x000fc600010f0c07 */
[----:B------:R0:W-:Y:S04]  /*9d20*/  @P1 STG.E.U16 desc[UR36][R152.64+0xf2], R215 ;  /* 0x0000f2d798001986 */ /* 0x0001e8000c101524 */
[----:B------:R1:W2:Y:S01]  /*9d30*/  @P4 LDG.E.LTC128B.U16 R223, desc[UR36][R8.64] ;  /* 0x0000002408df4981 */ /* 0x0002a2000c1e1520 */
[----:B------:R-:W-:Y:S01]  /*9d40*/  IMAD.U32 R157, RZ, RZ, UR8 ;  /* 0x00000008ff9d7e24 */ /* 0x000fe2000f8e00ff */
[----:B------:R-:W-:Y:S01]  /*9d50*/  ISETP.GT.AND P2, PT, R0, 0x1, P0 ;  /* 0x000000010000780c */ /* 0x000fe20000744270 */
[----:B------:R-:W-:Y:S01]  /*9d60*/  IMAD.U32 R159, RZ, RZ, UR8 ;  /* 0x00000008ff9f7e24 */ /* 0x000fe2000f8e00ff */
[----:B------:R-:W-:Y:S01]  /*9d70*/  BSSY B1, `(.L_x_284) ;  /* 0x0000013000017945 */ /* 0x000fe20003800000 */
[----:B------:R-:W-:Y:S02]  /*9d80*/  IMAD.U32 R154, RZ, RZ, UR9 ;  /* 0x00000009ff9a7e24 */ /* 0x000fe4000f8e00ff */
[----:B------:R-:W-:-:S02]  /*9d90*/  IMAD.SHL.U32 R157, R157, 0x200, RZ ;  /* 0x000002009d9d7824 */ /* 0x000fc400078e00ff */
[----:B------:R-:W-:Y:S01]  /*9da0*/  IMAD.WIDE.U32 R6, R163, R14, R18 ;  /* 0x0000000ea3067225 */ /* 0x000fe200078e0012 */
[----:B------:R-:W-:Y:S02]  /*9db0*/  SHF.L.U64.HI R159, R159, 0x9, R154 ;  /* 0x000000099f9f7819 */ /* 0x000fe4000001029a */
[----:B-1----:R-:W-:Y:S02]  /*9dc0*/  IADD3 R8, P1, R157, R4, RZ ;  /* 0x000000049d087210 */ /* 0x002fe40007f3e0ff */
[----:B------:R-:W-:Y:S02]  /*9dd0*/  IADD3 R7, R161, R7, RZ ;  /* 0x00000007a1077210 */ /* 0x000fe40007ffe0ff */
[----:B------:R-:W-:Y:S01]  /*9de0*/  IADD3.X R9, R159, R5, RZ, P1, !PT ;  /* 0x000000059f097210 */ /* 0x000fe20000ffe4ff */
[----:B--234-:R-:W-:-:S04]  /*9df0*/  IMAD.U32 R11, R223, 0x10000, RZ ;  /* 0x00010000df0b7824 */ /* 0x01cfc800078e00ff */
[----:B------:R-:W-:Y:S01]  /*9e00*/  FMUL R155, R11, R16 ;  /* 0x000000100b9b7220 */ /* 0x000fe20000400000 */
[----:B------:R-:W-:-:S04]  /*9e10*/  IMAD.WIDE.U32 R10, R22, UR43, R6 ;  /* 0x0000002b160a7c25 */ /* 0x000fc8000f8e0006 */
[----:B------:R-:W-:Y:S01]  /*9e20*/  FFMA R155, R88, R2, R155 ;  /* 0x00000002589b7223 */ /* 0x000fe2000000009b */
[----:B------:R-:W-:Y:S01]  /*9e30*/  IMAD.IADD R7, R23, 0x1, R11 ;  /* 0x0000000117077824 */ /* 0x000fe200078e020b */
[----:B------:R-:W-:-:S03]  /*9e40*/  LEA R6, P3, R10, R12, 0x1 ;  /* 0x0000000c0a067211 */ /* 0x000fc600078608ff */
[----:B------:R-:W-:Y:S02]  /*9e50*/  F2FP.BF16.F32.PACK_AB R155, RZ, R155 ;  /* 0x0000009bff9b723e */ /* 0x000fe400000010ff */
[----:B------:R-:W-:-:S03]  /*9e60*/  LEA.HI.X R7, R10, R13, R7, 0x1, P3 ;  /* 0x0000000d0a077211 */ /* 0x000fc600018f0c07 */
[----:B------:R0:W-:Y:S01]  /*9e70*/  @P4 STG.E.U16 desc[UR36][R8.64], R155 ;  /* 0x0000009b08004986 */ /* 0x0001e2000c101524 */
[----:B------:R-:W-:Y:S05]  /*9e80*/  @!P2 BRA `(.L_x_285) ;  /* 0x000000000004a947 */ /* 0x000fea0003800000 */
[----:B------:R1:W5:Y:S02]  /*9e90*/  LDG.E.LTC128B.U16 R223, desc[UR36][R6.64+0x2] ;  /* 0x0000022406df7981 */ /* 0x000364000c1e1520 */
.L_x_285:
[----:B------:R-:W-:Y:S05]  /*9ea0*/  BSYNC B1 ;  /* 0x0000000000017941 */ /* 0x000fea0003800000 */
.L_x_284:
[----:B-----5:R-:W-:Y:S01]  /*9eb0*/  IMAD.U32 R11, R223, 0x10000, RZ ;  /* 0x00010000df0b7824 */ /* 0x020fe200078e00ff */
[----:B------:R-:W-:Y:S01]  /*9ec0*/  ISETP.GT.AND P1, PT, R3, 0x108, PT ;  /* 0x000001080300780c */ /* 0x000fe20003f24270 */
[----:B0-----:R-:W-:Y:S01]  /*9ed0*/  IMAD.WIDE.U32 R152, R163, R14, R218 ;  /* 0x0000000ea3987225 */ /* 0x001fe200078e00da */
[----:B------:R-:W-:Y:S03]  /*9ee0*/  BSSY B1, `(.L_x_286) ;  /* 0x000000e000017945 */ /* 0x000fe60003800000 */
[----:B------:R-:W-:Y:S01]  /*9ef0*/  FMUL R10, R11, R16 ;  /* 0x000000100b0a7220 */ /* 0x000fe20000400000 */
[----:B------:R-:W-:Y:S01]  /*9f00*/  ISETP.GT.AND P3, PT, R0, RZ, P1 ;  /* 0x000000ff0000720c */ /* 0x000fe20000f64270 */
[----:B------:R-:W-:Y:S01]  /*9f10*/  IMAD.IADD R161, R161, 0x1, R153 ;  /* 0x00000001a1a17824 */ /* 0x000fe200078e0299 */
[----:B------:R-:W-:Y:S01]  /*9f20*/  IADD3 R11, P4, R216, R152, RZ ;  /* 0x00000098d80b7210 */ /* 0x000fe20007f9e0ff */
[----:B------:R-:W-:Y:S01]  /*9f30*/  FFMA R10, R89, R2, R10 ;  /* 0x00000002590a7223 */ /* 0x000fe2000000000a */
[----:B------:R-:W-:-:S03]  /*9f40*/  IADD3 R152, P5, R18, R152, RZ ;  /* 0x0000009812987210 */ /* 0x000fc60007fbe0ff */
[----:B------:R-:W-:Y:S01]  /*9f50*/  IMAD.X R88, R161, 0x1, R21, P4 ;  /* 0x00000001a1587824 */ /* 0x000fe200020e0615 */
[----:B------:R-:W-:Y:S02]  /*9f60*/  F2FP.BF16.F32.PACK_AB R89, RZ, R10 ;  /* 0x0000000aff59723e */ /* 0x000fe400000010ff */
[----:B------:R-:W-:-:S03]  /*9f70*/  LEA R10, P4, R11, R12, 0x1 ;  /* 0x0000000c0b0a7211 */ /* 0x000fc600078808ff */
[----:B------:R0:W-:Y:S01]  /*9f80*/  @P2 STG.E.U16 desc[UR36][R8.64+0x2], R89 ;  /* 0x0000025908002986 */ /* 0x0001e2000c101524 */
[----:B------:R-:W-:Y:S01]  /*9f90*/  LEA.HI.X R11, R11, R13, R88, 0x1, P4 ;  /* 0x0000000d0b0b7211 */ /* 0x000fe200020f0c58 */
[----:B------:R-:W-:Y:S08]  /*9fa0*/  @!P3 BRA `(.L_x_287) ;  /* 0x000000000004b947 */ /* 0x000ff00003800000 */
[----:B------:R2:W5:Y:S02]  /*9fb0*/  LDG.E.LTC128B.U16 R223, desc[UR36][R10.64] ;  /* 0x000000240adf7981 */ /* 0x000564000c1e1520 */
.L_x_287:
[----:B------:R-:W-:Y:S05]  /*9fc0*/  BSYNC B1 ;  /* 0x0000000000017941 */ /* 0x000fea0003800000 */
.L_x_286:
[----:B--2--5:R-:W-:Y:S01]  /*9fd0*/  IMAD.U32 R11, R223, 0x10000, RZ ;  /* 0x00010000df0b7824 */ /* 0x024fe200078e00ff */
[----:B------:R-:W-:Y:S01]  /*9fe0*/  IADD3 R88, P4, R8, R222, RZ ;  /* 0x000000de08587210 */ /* 0x000fe20007f9e0ff */
[----:B------:R-:W-:Y:S01]  /*9ff0*/  IMAD.X R153, R19, 0x1, R161, P5 ;  /* 0x0000000113997824 */ /* 0x000fe200028e06a1 */
[----:B------:R-:W-:Y:S01]  /*a000*/  ISETP.GT.AND P2, PT, R0, 0x1, P1 ;  /* 0x000000010000780c */ /* 0x000fe20000f44270 */
[----:B------:R-:W-:Y:S01]  /*a010*/  FMUL R11, R11, R16 ;  /* 0x000000100b0b7220 */ /* 0x000fe20000400000 */
[----:B0-----:R-:W-:Y:S01]  /*a020*/  IADD3.X R89, R9, R221, RZ, P4, !PT ;  /* 0x000000dd09597210 */ /* 0x001fe200027fe4ff */
[----:B------:R-:W-:Y:S01]  /*a030*/  IMAD.WIDE.U32 R152, R22, UR43, R152 ;  /* 0x0000002b16987c25 */ /* 0x000fe2000f8e0098 */
[----:B------:R-:W-:Y:S03]  /*a040*/  BSSY B1, `(.L_x_288) ;  /* 0x0000009000017945 */ /* 0x000fe60003800000 */
        /* <DEDUP_REMOVED lines=8> */
.L_x_289:
[----:B------:R-:W-:Y:S05]  /*a0d0*/  BSYNC B1 ;  /* 0x0000000000017941 */ /* 0x000fea0003800000 */
.L_x_288:
[----:B0----5:R-:W-:Y:S01]  /*a0e0*/  IMAD.U32 R89, R223, 0x10000, RZ ;  /* 0x00010000df597824 */ /* 0x021fe200078e00ff */
        /* <DEDUP_REMOVED lines=10> */
.L_x_291:
[----:B------:R-:W-:Y:S05]  /*a190*/  BSYNC B1 ;  /* 0x0000000000017941 */ /* 0x000fea0003800000 */
.L_x_290:
        /* <DEDUP_REMOVED lines=9> */
.L_x_293:
[----:B------:R-:W-:Y:S05]  /*a230*/  BSYNC B1 ;  /* 0x0000000000017941 */ /* 0x000fea0003800000 */
.L_x_292:
        /* <DEDUP_REMOVED lines=9> */
.L_x_295:
[----:B------:R-:W-:Y:S05]  /*a2d0*/  BSYNC B1 ;  /* 0x0000000000017941 */ /* 0x000fea0003800000 */
.L_x_294:
[----:B-----5:R-:W-:Y:S01]  /*a2e0*/  IMAD.U32 R89, R223, 0x10000, RZ ;  /* 0x00010000df597824 */ /* 0x020fe200078e00ff */
[----:B0-----:R-:W-:Y:S01]  /*a2f0*/  IADD3 R88, P2, P3, R222, R4, R157 ;  /* 0x00000004de587210 */ /* 0x001fe20007b5e09d */
[----:B------:R-:W-:Y:S01]  /*a300*/  BSSY B1, `(.L_x_296) ;  /* 0x0000009000017945 */ /* 0x000fe20003800000 */
[----:B------:R-:W-:Y:S01]  /*a310*/  ISETP.GT.AND P5, PT, R0, 0x9, P1 ;  /* 0x000000090000780c */ /* 0x000fe20000fa4270 */
[----:B------:R-:W-:-:S04]  /*a320*/  FMUL R89, R89, R16 ;  /* 0x0000001059597220 */ /* 0x000fc80000400000 */
[----:B------:R-:W-:-:S05]  /*a330*/  FFMA R89, R94, R2, R89 ;  /* 0x000000025e597223 */ /* 0x000fca0000000059 */
[----:B------:R-:W-:Y:S02]  /*a340*/  F2FP.BF16.F32.PACK_AB R90, RZ, R89 ;  /* 0x00000059ff5a723e */ /* 0x000fe400000010ff */
[----:B------:R-:W-:-:S05]  /*a350*/  IADD3.X R89, R221, R5, R159, P2, P3 ;  /* 0x00000005dd597210 */ /* 0x000fca00017e649f */
[----:B------:R0:W-:Y:S01]  /*a360*/  @P4 STG.E.U16 desc[UR36][R88.64+0x10], R90 ;  /* 0x0000105a58004986 */ /* 0x0001e2000c101524 */
[----:B------:R-:W-:Y:S05]  /*a370*/  @!P5 BRA `(.L_x_297) ;  /* 0x000000000004d947 */ /* 0x000fea0003800000 */
[----:B------:R0:W5:Y:S02]  /*a380*/  LDG.E.LTC128B.U16 R223, desc[UR36][R10.64+0x12] ;  /* 0x000012240adf7981 */ /* 0x000164000c1e1520 */
.L_x_297:
[----:B------:R-:W-:Y:S05]  /*a390*/  BSYNC B1 ;  /* 0x0000000000017941 */ /* 0x000fea0003800000 */
.L_x_296:
[----:B-----5:R-:W-:Y:S01]  /*a3a0*/  IMAD.U32 R91, R223, 0x10000, RZ ;  /* 0x00010000df5b7824 */ /* 0x020fe200078e00ff */
[----:B------:R-:W-:Y:S01]  /*a3b0*/  ISETP.GT.AND P2, PT, R0, 0x10, P0 ;  /* 0x000000100000780c */ /* 0x000fe20000744270 */
[----:B------:R-:W-:Y:S02]  /*a3c0*/  BSSY B1, `(.L_x_298) ;  /* 0x0000007000017945 */ /* 0x000fe40003800000 */
[----:B0-----:R-:W-:-:S04]  /*a3d0*/  FMUL R90, R91, R16 ;  /* 0x000000105b5a7220 */ /* 0x001fc80000400000 */
[----:B------:R-:W-:-:S05]  /*a3e0*/  FFMA R90, R95, R2, R90 ;  /* 0x000000025f5a7223 */ /* 0x000fca000000005a */
[----:B------:R-:W-:-:S05]  /*a3f0*/  F2FP.BF16.F32.PACK_AB R90, RZ, R90 ;  /* 0x0000005aff5a723e */ /* 0x000fca00000010ff */
[----:B------:R0:W-:Y:S01]  /*a400*/  @P5 STG.E.U16 desc[UR36][R88.64+0x12], R90 ;  /* 0x0000125a58005986 */ /* 0x0001e2000c101524 */
[----:B------:R-:W-:Y:S05]  /*a410*/  @!P2 BRA `(.L_x_299) ;  /* 0x000000000004a947 */ /* 0x000fea0003800000 */
[----:B------:R0:W5:Y:S02]  /*a420*/  LDG.E.LTC128B.U16 R223, desc[UR36][R6.64+0x20] ;  /* 0x0000202406df7981 */ /* 0x000164000c1e1520 */
.L_x_299:
[----:B------:R-:W-:Y:S05]  /*a430*/  BSYNC B1 ;  /* 0x0000000000017941 */ /* 0x000fea0003800000 */
.L_x_298:
        /* <DEDUP_REMOVED lines=9> */
.L_x_301:
[----:B------:R-:W-:Y:S05]  /*a4d0*/  BSYNC B1 ;  /* 0x0000000000017941 */ /* 0x000fea0003800000 */
.L_x_300:
        /* <DEDUP_REMOVED lines=9> */
.L_x_303:
[----:B------:R-:W-:Y:S05]  /*a570*/  BSYNC B1 ;  /* 0x0000000000017941 */ /* 0x000fea0003800000 */
.L_x_302:
        /* <DEDUP_REMOVED lines=9> */
.L_x_305:
[----:B------:R-:W-:Y:S05]  /*a610*/  BSYNC B1 ;  /* 0x0000000000017941 */ /* 0x000fea0003800000 */
.L_x_304:
        /* <DEDUP_REMOVED lines=9> */
.L_x_307:
[----:B------:R-:W-:Y:S05]  /*a6b0*/  BSYNC B1 ;  /* 0x0000000000017941 */ /* 0x000fea0003800000 */
.L_x_306:
        /* <DEDUP_REMOVED lines=9> */
.L_x_309:
[----:B------:R-:W-:Y:S05]  /*a750*/  BSYNC B1 ;  /* 0x0000000000017941 */ /* 0x000fea0003800000 */
.L_x_308:
        /* <DEDUP_REMOVED lines=9> */
.L_x_311:
[----:B------:R-:W-:Y:S05]  /*a7f0*/  BSYNC B1 ;  /* 0x0000000000017941 */ /* 0x000fea0003800000 */
.L_x_310:
        /* <DEDUP_REMOVED lines=9> */
.L_x_313:
[----:B------:R-:W-:Y:S05]  /*a890*/  BSYNC B1 ;  /* 0x0000000000017941 */ /* 0x000fea0003800000 */
.L_x_312:
        /* <DEDUP_REMOVED lines=9> */
.L_x_315:
[----:B------:R-:W-:Y:S05]  /*a930*/  BSYNC B1 ;  /* 0x0000000000017941 */ /* 0x000fea0003800000 */
.L_x_314:
        /* <DEDUP_REMOVED lines=9> */
.L_x_317:
[----:B------:R-:W-:Y:S05]  /*a9d0*/  BSYNC B1 ;  /* 0x0000000000017941 */ /* 0x000fea0003800000 */
.L_x_316:
        /* <DEDUP_REMOVED lines=9> */
.L_x_319:
[----:B------:R-:W-:Y:S05]  /*aa70*/  BSYNC B1 ;  /* 0x0000000000017941 */ /* 0x000fea0003800000 */
.L_x_318:
        /* <DEDUP_REMOVED lines=9> */
.L_x_321:
[----:B------:R-:W-:Y:S05]  /*ab10*/  BSYNC B1 ;  /* 0x0000000000017941 */ /* 0x000fea0003800000 */
.L_x_320:
        /* <DEDUP_REMOVED lines=9> */
.L_x_323:
[----:B------:R-:W-:Y:S05]  /*abb0*/  BSYNC B1 ;  /* 0x0000000000017941 */ /* 0x000fea0003800000 */
.L_x_322:
        /* <DEDUP_REMOVED lines=9> */
.L_x_325:
[----:B------:R-:W-:Y:S05]  /*ac50*/  BSYNC B1 ;  /* 0x0000000000017941 */ /* 0x000fea0003800000 */
.L_x_324:
        /* <DEDUP_REMOVED lines=9> */
.L_x_327:
[----:B------:R-:W-:Y:S05]  /*acf0*/  BSYNC B1 ;  /* 0x0000000000017941 */ /* 0x000fea0003800000 */
.L_x_326:
        /* <DEDUP_REMOVED lines=9> */
.L_x_329:
[----:B------:R-:W-:Y:S05]  /*ad90*/  BSYNC B1 ;  /* 0x0000000000017941 */ /* 0x000fea0003800000 */
.L_x_328:
        /* <DEDUP_REMOVED lines=9> */
.L_x_331:
[----:B------:R-:W-:Y:S05]  /*ae30*/  BSYNC B1 ;  /* 0x0000000000017941 */ /* 0x000fea0003800000 */
.L_x_330:
        /* <DEDUP_REMOVED lines=9> */
.L_x_333:
[----:B------:R-:W-:Y:S05]  /*aed0*/  BSYNC B1 ;  /* 0x0000000000017941 */ /* 0x000fea0003800000 */
.L_x_332:
        /* <DEDUP_REMOVED lines=9> */
.L_x_335:
[----:B------:R-:W-:Y:S05]  /*af70*/  BSYNC B1 ;  /* 0x0000000000017941 */ /* 0x000fea0003800000 */
.L_x_334:
        /* <DEDUP_REMOVED lines=9> */
.L_x_337:
[----:B------:R-:W-:Y:S05]  /*b010*/  BSYNC B1 ;  /* 0x0000000000017941 */ /* 0x000fea0003800000 */
.L_x_336:
        /* <DEDUP_REMOVED lines=9> */
.L_x_339:
[----:B------:R-:W-:Y:S05]  /*b0b0*/  BSYNC B1 ;  /* 0x0000000000017941 */ /* 0x000fea0003800000 */
.L_x_338:
        /* <DEDUP_REMOVED lines=9> */
.L_x_341:
[----:B------:R-:W-:Y:S05]  /*b150*/  BSYNC B1 ;  /* 0x0000000000017941 */ /* 0x000fea0003800000 */
.L_x_340:
        /* <DEDUP_REMOVED lines=9> */
.L_x_343:
[----:B------:R-:W-:Y:S05]  /*b1f0*/  BSYNC B1 ;  /* 0x0000000000017941 */ /* 0x000fea0003800000 */
.L_x_342:
        /* <DEDUP_REMOVED lines=9> */
.L_x_345:
[----:B------:R-:W-:Y:S05]  /*b290*/  BSYNC B1 ;  /* 0x0000000000017941 */ /* 0x000fea0003800000 */
.L_x_344:
        /* <DEDUP_REMOVED lines=9> */
.L_x_347:
[----:B------:R-:W-:Y:S05]  /*b330*/  BSYNC B1 ;  /* 0x0000000000017941 */ /* 0x000fea0003800000 */
.L_x_346:
        /* <DEDUP_REMOVED lines=9> */
.L_x_349:
[----:B------:R-:W-:Y:S05]  /*b3d0*/  BSYNC B1 ;  /* 0x0000000000017941 */ /* 0x000fea0003800000 */
.L_x_348:
        /* <DEDUP_REMOVED lines=9> */
.L_x_351:
[----:B------:R-:W-:Y:S05]  /*b470*/  BSYNC B1 ;  /* 0x0000000000017941 */ /* 0x000fea0003800000 */
.L_x_350:
        /* <DEDUP_REMOVED lines=9> */
.L_x_353:
[----:B------:R-:W-:Y:S05]  /*b510*/  BSYNC B1 ;  /* 0x0000000000017941 */ /* 0x000fea0003800000 */
.L_x_352:
        /* <DEDUP_REMOVED lines=9> */
.L_x_355:
[----:B------:R-:W-:Y:S05]  /*b5b0*/  BSYNC B1 ;  /* 0x0000000000017941 */ /* 0x000fea0003800000 */
.L_x_354:
        /* <DEDUP_REMOVED lines=9> */
.L_x_357:
[----:B------:R-:W-:Y:S05]  /*b650*/  BSYNC B1 ;  /* 0x0000000000017941 */ /* 0x000fea0003800000 */
.L_x_356:
        /* <DEDUP_REMOVED lines=9> */
.L_x_359:
[----:B------:R-:W-:Y:S05]  /*b6f0*/  BSYNC B1 ;  /* 0x0000000000017941 */ /* 0x000fea0003800000 */
.L_x_358:
        /* <DEDUP_REMOVED lines=9> */
.L_x_361:
[----:B------:R-:W-:Y:S05]  /*b790*/  BSYNC B1 ;  /* 0x0000000000017941 */ /* 0x000fea0003800000 */
.L_x_360:
        /* <DEDUP_REMOVED lines=9> */
.L_x_363:
[----:B------:R-:W-:Y:S05]  /*b830*/  BSYNC B1 ;  /* 0x0000000000017941 */ /* 0x000fea0003800000 */
.L_x_362:
        /* <DEDUP_REMOVED lines=9> */
.L_x_365:
[----:B------:R-:W-:Y:S05]  /*b8d0*/  BSYNC B1 ;  /* 0x0000000000017941 */ /* 0x000fea0003800000 */
.L_x_364:
        /* <DEDUP_REMOVED lines=9> */
.L_x_367:
[----:B------:R-:W-:Y:S05]  /*b970*/  BSYNC B1 ;  /* 0x0000000000017941 */ /* 0x000fea0003800000 */
.L_x_366:
        /* <DEDUP_REMOVED lines=9> */
.L_x_369:
[----:B------:R-:W-:Y:S05]  /*ba10*/  BSYNC B1 ;  /* 0x0000000000017941 */ /* 0x000fea0003800000 */
.L_x_368:
        /* <DEDUP_REMOVED lines=9> */
.L_x_371:
[----:B------:R-:W-:Y:S05]  /*bab0*/  BSYNC B1 ;  /* 0x0000000000017941 */ /* 0x000fea0003800000 */
.L_x_370:
        /* <DEDUP_REMOVED lines=9> */
.L_x_373:
[----:B------:R-:W-:Y:S05]  /*bb50*/  BSYNC B1 ;  /* 0x0000000000017941 */ /* 0x000fea0003800000 */
.L_x_372:
        /* <DEDUP_REMOVED lines=9> */
.L_x_375:
[----:B------:R-:W-:Y:S05]  /*bbf0*/  BSYNC B1 ;  /* 0x0000000000017941 */ /* 0x000fea0003800000 */
.L_x_374:
        /* <DEDUP_REMOVED lines=9> */
.L_x_377:
[----:B------:R-:W-:Y:S05]  /*bc90*/  BSYNC B1 ;  /* 0x0000000000017941 */ /* 0x000fea0003800000 */
.L_x_376:
        /* <DEDUP_REMOVED lines=9> */
.L_x_379:
[----:B------:R-:W-:Y:S05]  /*bd30*/  BSYNC B1 ;  /* 0x0000000000017941 */ /* 0x000fea0003800000 */
.L_x_378:
        /* <DEDUP_REMOVED lines=9> */
.L_x_381:
[----:B------:R-:W-:Y:S05]  /*bdd0*/  BSYNC B1 ;  /* 0x0000000000017941 */ /* 0x000fea0003800000 */
.L_x_380:
        /* <DEDUP_REMOVED lines=9> */
.L_x_383:
[----:B------:R-:W-:Y:S05]  /*be70*/  BSYNC B1 ;  /* 0x0000000000017941 */ /* 0x000fea0003800000 */
.L_x_382:
        /* <DEDUP_REMOVED lines=9> */
.L_x_385:
[----:B------:R-:W-:Y:S05]  /*bf10*/  BSYNC B1 ;  /* 0x0000000000017941 */ /* 0x000fea0003800000 */
.L_x_384:
        /* <DEDUP_REMOVED lines=9> */
.L_x_387:
[----:B------:R-:W-:Y:S05]  /*bfb0*/  BSYNC B1 ;  /* 0x0000000000017941 */ /* 0x000fea0003800000 */
.L_x_386:
        /* <DEDUP_REMOVED lines=9> */
.L_x_389:
[----:B------:R-:W-:Y:S05]  /*c050*/  BSYNC B1 ;  /* 0x0000000000017941 */ /* 0x000fea0003800000 */
.L_x_388:
        /* <DEDUP_REMOVED lines=9> */
.L_x_391:
[----:B------:R-:W-:Y:S05]  /*c0f0*/  BSYNC B1 ;  /* 0x0000000000017941 */ /* 0x000fea0003800000 */
.L_x_390:
        /* <DEDUP_REMOVED lines=9> */
.L_x_393:
[----:B------:R-:W-:Y:S05]  /*c190*/  BSYNC B1 ;  /* 0x0000000000017941 */ /* 0x000fea0003800000 */
.L_x_392:
        /* <DEDUP_REMOVED lines=9> */
.L_x_395:
[----:B------:R-:W-:Y:S05]  /*c230*/  BSYNC B1 ;  /* 0x0000000000017941 */ /* 0x000fea0003800000 */
.L_x_394:
        /* <DEDUP_REMOVED lines=9> */
.L_x_397:
[----:B------:R-:W-:Y:S05]  /*c2d0*/  BSYNC B1 ;  /* 0x0000000000017941 */ /* 0x000fea0003800000 */
.L_x_396:
        /* <DEDUP_REMOVED lines=9> */
.L_x_399:
[----:B------:R-:W-:Y:S05]  /*c370*/  BSYNC B1 ;  /* 0x0000000000017941 */ /* 0x000fea0003800000 */
.L_x_398:
        /* <DEDUP_REMOVED lines=9> */
.L_x_401:
[----:B------:R-:W-:Y:S05]  /*c410*/  BSYNC B1 ;  /* 0x0000000000017941 */ /* 0x000fea0003800000 */
.L_x_400:
        /* <DEDUP_REMOVED lines=9> */
.L_x_403:
[----:B------:R-:W-:Y:S05]  /*c4b0*/  BSYNC B1 ;  /* 0x0000000000017941 */ /* 0x000fea0003800000 */
.L_x_402:
        /* <DEDUP_REMOVED lines=9> */
.L_x_405:
[----:B------:R-:W-:Y:S05]  /*c550*/  BSYNC B1 ;  /* 0x0000000000017941 */ /* 0x000fea0003800000 */
.L_x_404:
[----:B01-345:R-:W-:Y:S01]  /*c560*/  IMAD.U32 R7, R223, 0x10000, RZ ;  /* 0x00010000df077824 */ /* 0x03bfe200078e00ff */
        /* <DEDUP_REMOVED lines=8> */
.L_x_407:
[----:B------:R-:W-:Y:S05]  /*c5f0*/  BSYNC B1 ;  /* 0x0000000000017941 */ /* 0x000fea0003800000 */
.L_x_406:
[----:B-----5:R-:W-:Y:S01]  /*c600*/  IMAD.U32 R7, R223, 0x10000, RZ ;  /* 0x00010000df077824 */ /* 0x020fe200078e00ff */
[----:B0-----:R-:W-:Y:S01]  /*c610*/  @P2 MOV R6, R88 ;  /* 0x0000005800062202 */ /* 0x001fe20000000f00 */
[----:B------:R-:W-:Y:S01]  /*c620*/  BSSY B1, `(.L_x_408) ;  /* 0x000000c000017945 */ /* 0x000fe20003800000 */
[----:B------:R-:W-:Y:S01]  /*c630*/  ISETP.GT.AND P1, PT, R0, 0x79, P1 ;  /* 0x000000790000780c */ /* 0x000fe20000f24270 */
[----:B------:R-:W-:Y:S01]  /*c640*/  FMUL R7, R7, R16 ;  /* 0x0000001007077220 */ /* 0x000fe20000400000 */
[----:B------:R-:W-:-:S03]  /*c650*/  IADD3 R93, P0, R220, 0x180, RZ ;  /* 0x00000180dc5d7810 */ /* 0x000fc60007f1e0ff */
[----:B------:R-:W-:Y:S02]  /*c660*/  FFMA R7, R150, R2, R7 ;  /* 0x0000000296077223 */ /* 0x000fe40000000007 */
[----:B------:R-:W-:-:S03]  /*c670*/  IMAD.X R9, RZ, RZ, UR7, P0 ;  /* 0x00000007ff097e24 */ /* 0x000fc600080e06ff */
[----:B------:R-:W-:-:S04]  /*c680*/  F2FP.BF16.F32.PACK_AB R7, RZ, R7 ;  /* 0x00000007ff07723e */ /* 0x000fc800000010ff */
[----:B------:R-:W-:Y:S01]  /*c690*/  PRMT R8, R7, 0x7610, R8 ;  /* 0x0000761007087816 */ /* 0x000fe20000000008 */
[----:B------:R-:W-:-:S05]  /*c6a0*/  @P2 IMAD.MOV.U32 R7, RZ, RZ, R89 ;  /* 0x000000ffff072224 */ /* 0x000fca00078e0059 */
[----:B------:R0:W-:Y:S01]  /*c6b0*/  @P2 STG.E.U16 desc[UR36][R6.64+0xf0], R8 ;  /* 0x0000f00806002986 */ /* 0x0001e2000c101524 */
[----:B------:R-:W-:Y:S05]  /*c6c0*/  @!P1 BRA `(.L_x_409) ;  /* 0x0000000000049947 */ /* 0x000fea0003800000 */
[----:B------:R3:W5:Y:S02]  /*c6d0*/  LDG.E.LTC128B.U16 R223, desc[UR36][R10.64+0xf2] ;  /* 0x0000f2240adf7981 */ /* 0x000764000c1e1520 */
.L_x_409:
[----:B------:R-:W-:Y:S05]  /*c6e0*/  BSYNC B1 ;  /* 0x0000000000017941 */ /* 0x000fea0003800000 */
.L_x_408:
        /* <DEDUP_REMOVED lines=13> */
[----:B------:R4:W1:Y:S01]  /*c7c0*/  @P3 LDG.E.LTC128B.U16 R223, desc[UR36][R8.64] ;  /* 0x0000002408df3981 */ /* 0x000862000c1e1520 */
[----:B------:R-:W-:Y:S01]  /*c7d0*/  MOV R90, UR9 ;  /* 0x00000009005a7c02 */ /* 0x000fe20008000f00 */
[----:B------:R-:W-:Y:S01]  /*c7e0*/  IMAD.U32 R95, RZ, RZ, UR8 ;  /* 0x00000008ff5f7e24 */ /* 0x000fe2000f8e00ff */
[----:B------:R-:W-:Y:S01]  /*c7f0*/  ISETP.GT.AND P2, PT, R0, 0x1, P0 ;  /* 0x000000010000780c */ /* 0x000fe20000744270 */
[----:B------:R-:W-:Y:S01]  /*c800*/  IMAD.WIDE.U32 R6, R93, R14, R18 ;  /* 0x0000000e5d067225 */ /* 0x000fe200078e0012 */
[----:B------:R-:W-:Y:S03]  /*c810*/  BSSY B1, `(.L_x_410) ;  /* 0x0000011000017945 */ /* 0x000fe60003800000 */
[----:B------:R-:W-:-:S04]  /*c820*/  IMAD.WIDE.U32 R4, R95, 0x300, R4 ;  /* 0x000003005f047825 */ /* 0x000fc800078e0004 */
[----:B0-----:R-:W-:Y:S02]  /*c830*/  IMAD R89, R90, 0x300, RZ ;  /* 0x000003005a597824 */ /* 0x001fe400078e02ff */
[----:B----4-:R-:W-:Y:S02]  /*c840*/  @P3 IMAD.MOV.U32 R8, RZ, RZ, R4 ;  /* 0x000000ffff083224 */ /* 0x010fe400078e0004 */
[----:B------:R-:W-:Y:S02]  /*c850*/  IMAD.IADD R9, R5, 0x1, R89 ;  /* 0x0000000105097824 */ /* 0x000fe400078e0259 */
[----:B------:R-:W-:Y:S02]  /*c860*/  IMAD.IADD R7, R91, 0x1, R7 ;  /* 0x000000015b077824 */ /* 0x000fe400078e0207 */
[----:B-123--:R-:W-:-:S04]  /*c870*/  IMAD.U32 R11, R223, 0x10000, RZ ;  /* 0x00010000df0b7824 */ /* 0x00efc800078e00ff */
        /* <DEDUP_REMOVED lines=10> */
.L_x_411:
[----:B------:R-:W-:Y:S05]  /*c920*/  BSYNC B1 ;  /* 0x0000000000017941 */ /* 0x000fea0003800000 */
.L_x_410:
        /* <DEDUP_REMOVED lines=11> */
[----:B------:R-:W-:Y:S01]  /*c9e0*/  F2FP.BF16.F32.PACK_AB R3, RZ, R10 ;  /* 0x0000000aff03723e */ /* 0x000fe200000010ff */
[----:B------:R-:W-:Y:S01]  /*c9f0*/  @P2 IMAD.MOV.U32 R21, RZ, RZ, R9 ;  /* 0x000000ffff152224 */ /* 0x000fe200078e0009 */
[----:B------:R-:W-:-:S04]  /*ca00*/  LEA R10, P4, R216, R12, 0x1 ;  /* 0x0000000cd80a7211 */ /* 0x000fc800078808ff */
[----:B------:R-:W-:Y:S02]  /*ca10*/  LEA.HI.X R11, R216, R13, R20, 0x1, P4 ;  /* 0x0000000dd80b7211 */ /* 0x000fe400020f0c14 */
[----:B------:R-:W-:-:S05]  /*ca20*/  @P2 MOV R20, R4 ;  /* 0x0000000400142202 */ /* 0x000fca0000000f00 */
[----:B------:R0:W-:Y:S01]  /*ca30*/  @P2 STG.E.U16 desc[UR36][R20.64+0x2], R3 ;  /* 0x0000020314002986 */ /* 0x0001e2000c101524 */
[----:B------:R-:W-:Y:S05]  /*ca40*/  @!P3 BRA `(.L_x_413) ;  /* 0x000000000004b947 */ /* 0x000fea0003800000 */
[----:B------:R2:W5:Y:S02]  /*ca50*/  LDG.E.LTC128B.U16 R223, desc[UR36][R10.64] ;  /* 0x000000240adf7981 */ /* 0x000564000c1e1520 */
.L_x_413:
[----:B------:R-:W-:Y:S05]  /*ca60*/  BSYNC B1 ;  /* 0x0000000000017941 */ /* 0x000fea0003800000 */
.L_x_412:
[----:B0----5:R-:W-:Y:S01]  /*ca70*/  IMAD.U32 R3, R223, 0x10000, RZ ;  /* 0x00010000df037824 */ /* 0x021fe200078e00ff */
[----:B------:R-:W-:Y:S01]  /*ca80*/  IADD3 R8, P2, R222, R4, RZ ;  /* 0x00000004de087210 */ /* 0x000fe20007f5e0ff */
[----:B------:R-:W-:Y:S01]  /*ca90*/  IMAD.X R15, R19, 0x1, R91, P5 ;  /* 0x00000001130f7824 */ /* 0x000fe200028e065b */
[----:B------:R-:W-:Y:S01]  /*caa0*/  ISETP.GT.AND P5, PT, R0, 0x1, P1 ;  /* 0x000000010000780c */ /* 0x000fe20000fa4270 */
[----:B------:R-:W-:Y:S01]  /*cab0*/  FMUL R3, R3, R16 ;  /* 0x0000001003037220 */ /* 0x000fe20000400000 */
[----:B------:R-:W-:Y:S01]  /*cac0*/  BSSY B1, `(.L_x_414) ;  /* 0x000000b000017945 */ /* 0x000fe20003800000 */
[----:B------:R-:W-:Y:S02]  /*cad0*/  IMAD.X R9, R9, 0x1, R221, P2 ;  /* 0x0000000109097824 */ /* 0x000fe400010e06dd */
[----:B------:R-:W-:Y:S01]  /*cae0*/  FFMA R3, R26, R2, R3 ;  /* 0x000000021a037223 */ /* 0x000fe20000000003 */
[----:B--2---:R-:W-:-:S04]  /*caf0*/  IMAD.WIDE.U32 R10, R22, UR43, R14 ;  /* 0x0000002b160a7c25 */ /* 0x004fc8000f8e000e */
[----:B------:R-:W-:Y:S01]  /*cb00*/  F2FP.BF16.F32.PACK_AB R3, RZ, R3 ;  /* 0x00000003ff03723e */ /* 0x000fe200000010ff */
[----:B------:R-:W-:Y:S01]  /*cb10*/  IMAD.IADD R23, R23, 0x1, R11 ;  /* 0x0000000117177824 */ /* 0x000fe200078e020b */
[----:B------:R-:W-:-:S03]  /*cb20*/  LEA R12, P4, R10, R12, 0x1 ;  /* 0x0000000c0a0c7211 */ /* 0x000fc600078808ff */
[----:B------:R0:W-:Y:S01]  /*cb30*/  @P3 STG.E.U16 desc[UR36][R8.64], R3 ;  /* 0x0000000308003986 */ /* 0x0001e2000c101524 */
[----:B------:R-:W-:Y:S01]  /*cb40*/  LEA.HI.X R13, R10, R13, R23, 0x1, P4 ;  /* 0x0000000d0a0d7211 */ /* 0x000fe200020f0c17 */
[----:B------:R-:W-:Y:S08]  /*cb50*/  @!P5 BRA `(.L_x_415) ;  /* 0x000000000004d947 */ /* 0x000ff00003800000 */
[----:B------:R2:W5:Y:S02]  /*cb60*/  LDG.E.LTC128B.U16 R223, desc[UR36][R12.64+0x2] ;  /* 0x000002240cdf7981 */ /* 0x000564000c1e1520 */
.L_x_415:
[----:B------:R-:W-:Y:S05]  /*cb70*/  BSYNC B1 ;  /* 0x0000000000017941 */ /* 0x000fea0003800000 */
.L_x_414:
        /* <DEDUP_REMOVED lines=9> */
.L_x_417:
[----:B------:R-:W-:Y:S05]  /*cc10*/  BSYNC B1 ;  /* 0x0000000000017941 */ /* 0x000fea0003800000 */
.L_x_416:
[----:B-----5:R-:W-:Y:S01]  /*cc20*/  SHF.L.U32 R3, R223, 0x10, RZ ;  /* 0x00000010df037819 */ /* 0x020fe200000006ff */
[----:B0-----:R-:W-:Y:S01]  /*cc30*/  IMAD.IADD R9, R89, 0x1, R5 ;  /* 0x0000000159097824 */ /* 0x001fe200078e0205 */
[----:B------:R-:W-:Y:S01]  /*cc40*/  ISETP.GT.AND P3, PT, R0, 0x9, P0 ;  /* 0x000000090000780c */ /* 0x000fe20000764270 */
[----:B------:R-:W-:Y:S01]  /*cc50*/  @P2 IMAD.MOV.U32 R8, RZ, RZ, R4 ;  /* 0x000000ffff082224 */ /* 0x000fe200078e0004 */
[----:B------:R-:W-:Y:S01]  /*cc60*/  BSSY B1, `(.L_x_418) ;  /* 0x0000007000017945 */ /* 0x000fe20003800000 */
[----:B------:R-:W-:-:S04]  /*cc70*/  FMUL R3, R3, R16 ;  /* 0x0000001003037220 */ /* 0x000fc80000400000 */
[----:B------:R-:W-:-:S05]  /*cc80*/  FFMA R3, R28, R2, R3 ;  /* 0x000000021c037223 */ /* 0x000fca0000000003 */
[----:B------:R-:W-:-:S05]  /*cc90*/  F2FP.BF16.F32.PACK_AB R3, RZ, R3 ;  /* 0x00000003ff03723e */ /* 0x000fca00000010ff */
[----:B------:R0:W-:Y:S01]  /*cca0*/  @P2 STG.E.U16 desc[UR36][R8.64+0x10], R3 ;  /* 0x0000100308002986 */ /* 0x0001e2000c101524 */
[----:B------:R-:W-:Y:S05]  /*ccb0*/  @!P3 BRA `(.L_x_419) ;  /* 0x000000000004b947 */ /* 0x000fea0003800000 */
[----:B------:R4:W5:Y:S02]  /*ccc0*/  LDG.E.LTC128B.U16 R223, desc[UR36][R6.64+0x12] ;  /* 0x0000122406df7981 */ /* 0x000964000c1e1520 */
.L_x_419:
[----:B------:R-:W-:Y:S05]  /*ccd0*/  BSYNC B1 ;  /* 0x0000000000017941 */ /* 0x000fea0003800000 */
.L_x_418:
[----:B0----5:R-:W-:Y:S01]  /*cce0*/  IMAD.U32 R3, R223, 0x10000, RZ ;  /* 0x00010000df037824 */ /* 0x021fe200078e00ff */
[----:B------:R-:W-:Y:S01]  /*ccf0*/  ISETP.GT.AND P4, PT, R0, 0x8, P1 ;  /* 0x000000080000780c */ /* 0x000fe20000f84270 */
[----:B------:R-:W-:Y:S01]  /*cd00*/  @P3 IMAD.MOV.U32 R11, RZ, RZ, R9 ;  /* 0x000000ffff0b3224 */ /* 0x000fe200078e0009 */
[----:B------:R-:W-:Y:S01]  /*cd10*/  BSSY B1, `(.L_x_420) ;  /* 0x000000a000017945 */ /* 0x000fe20003800000 */
[----:B------:R-:W-:Y:S01]  /*cd20*/  FMUL R10, R3, R16 ;  /* 0x00000010030a7220 */ /* 0x000fe20000400000 */
[----:B------:R-:W-:-:S03]  /*cd30*/  PRMT R3, R223, 0x7610, R3 ;  /* 0x00007610df037816 */ /* 0x000fc60000000003 */
[----:B------:R-:W-:-:S05]  /*cd40*/  FFMA R10, R29, R2, R10 ;  /* 0x000000021d0a7223 */ /* 0x000fca000000000a */
[----:B------:R-:W-:-:S04]  /*cd50*/  F2FP.BF16.F32.PACK_AB R10, RZ, R10 ;  /* 0x0000000aff0a723e */ /* 0x000fc800000010ff */
[----:B------:R-:W-:Y:S01]  /*cd60*/  PRMT R14, R10, 0x7610, R14 ;  /* 0x000076100a0e7816 */ /* 0x000fe2000000000e */
[----:B------:R-:W-:-:S05]  /*cd70*/  @P3 IMAD.MOV.U32 R10, RZ, RZ, R4 ;  /* 0x000000ffff0a3224 */ /* 0x000fca00078e0004 */
[----:B------:R0:W-:Y:S01]  /*cd80*/  @P3 STG.E.U16 desc[UR36][R10.64+0x12], R14 ;  /* 0x0000120e0a003986 */ /* 0x0001e2000c101524 */
[----:B------:R-:W-:Y:S05]  /*cd90*/  @!P4 BRA `(.L_x_421) ;  /* 0x000000000004c947 */ /* 0x000fea0003800000 */
[----:B------:R0:W5:Y:S02]  /*cda0*/  LDG.E.LTC128B.U16 R3, desc[UR36][R12.64+0x10] ;  /* 0x000010240c037981 */ /* 0x000164000c1e1520 */
.L_x_421:
[----:B------:R-:W-:Y:S05]  /*cdb0*/  BSYNC B1 ;  /* 0x0000000000017941 */ /* 0x000fea0003800000 */
.L_x_420:
[----:B0----5:R-:W-:Y:S01]  /*cdc0*/  IMAD.U32 R11, R3, 0x10000, RZ ;  /* 0x00010000030b7824 */ /* 0x021fe200078e00ff */
[----:B------:R-:W-:Y:S01]  /*cdd0*/  IADD3 R222, P2, R222, R4, RZ ;  /* 0x00000004dede7210 */ /* 0x000fe20007f5e0ff */
[----:B------:R-:W-:Y:S01]  /*cde0*/  BSSY B1, `(.L_x_422) ;  /* 0x0000009000017945 */ /* 0x000fe20003800000 */
[----:B------:R-:W-:Y:S01]  /*cdf0*/  ISETP.GT.AND P3, PT, R0, 0x9, P1 ;  /* 0x000000090000780c */ /* 0x000fe20000f64270 */
[----:B------:R-:W-:Y:S01]  /*ce00*/  FMUL R11, R11, R16 ;  /* 0x000000100b0b7220 */ /* 0x000fe20000400000 */
[----:B------:R-:W-:-:S03]  /*ce10*/  IADD3.X R223, R9, R221, RZ, P2, !PT ;  /* 0x000000dd09df7210 */ /* 0x000fc600017fe4ff */
[----:B------:R-:W-:-:S05]  /*ce20*/  FFMA R11, R30, R2, R11 ;  /* 0x000000021e0b7223 */ /* 0x000fca000000000b */
[----:B------:R-:W-:-:S05]  /*ce30*/  F2FP.BF16.F32.PACK_AB R11, RZ, R11 ;  /* 0x0000000bff0b723e */ /* 0x000fca00000010ff */
[----:B------:R0:W-:Y:S01]  /*ce40*/  @P4 STG.E.U16 desc[UR36][R222.64+0x10], R11 ;  /* 0x0000100bde004986 */ /* 0x0001e2000c101524 */
[----:B------:R-:W-:Y:S05]  /*ce50*/  @!P3 BRA `(.L_x_423) ;  /* 0x000000000004b947 */ /* 0x000fea0003800000 */
[----:B------:R0:W5:Y:S02]  /*ce60*/  LDG.E.LTC128B.U16 R3, desc[UR36][R12.64+0x12] ;  /* 0x000012240c037981 */ /* 0x000164000c1e1520 */
.L_x_423:
[----:B------:R-:W-:Y:S05]  /*ce70*/  BSYNC B1 ;  /* 0x0000000000017941 */ /* 0x000fea0003800000 */
.L_x_422:
[----:B0----5:R-:W-:Y:S01]  /*ce80*/  IMAD.U32 R11, R3, 0x10000, RZ ;  /* 0x00010000030b7824 */ /* 0x021fe200078e00ff */
[----:B------:R-:W-:Y:S01]  /*ce90*/  ISETP.GT.AND P2, PT, R0, 0x10, P0 ;  /* 0x000000100000780c */ /* 0x000fe20000744270 */
[----:B------:R-:W-:Y:S02]  /*cea0*/  BSSY B1, `(.L_x_424) ;  /* 0x000000a000017945 */ /* 0x000fe40003800000 */
[----:B------:R-:W-:Y:S01]  /*ceb0*/  FMUL R10, R11, R16 ;  /* 0x000000100b0a7220 */ /* 0x000fe20000400000 */
[----:B------:R-:W-:-:S03]  /*cec0*/  @P3 IMAD.MOV.U32 R11, RZ, RZ, R223 ;  /* 0x000000ffff0b3224 */ /* 0x000fc600078e00df */
[----:B------:R-:W-:-:S05]  /*ced0*/  FFMA R10, R31, R2, R10 ;  /* 0x000000021f0a7223 */ /* 0x000fca000000000a */
[----:B------:R-:W-:-:S04]  /*cee0*/  F2FP.BF16.F32.PACK_AB R10, RZ, R10 ;  /* 0x0000000aff0a723e */ /* 0x000fc800000010ff */
[----:B------:R-:W-:Y:S01]  /*cef0*/  PRMT R14, R10, 0x7610, R14 ;  /* 0x000076100a0e7816 */ /* 0x000fe2000000000e */
[----:B------:R-:W-:-:S05]  /*cf00*/  @P3 IMAD.MOV.U32 R10, RZ, RZ, R222 ;  /* 0x000000ffff0a3224 */ /* 0x000fca00078e00de */
[----:B------:R0:W-:Y:S01]  /*cf10*/  @P3 STG.E.U16 desc[UR36][R10.64+0x12], R14 ;  /* 0x0000120e0a003986 */ /* 0x0001e2000c101524 */
[----:B------:R-:W-:Y:S05]  /*cf20*/  @!P2 BRA `(.L_x_425) ;  /* 0x000000000004a947 */ /* 0x000fea0003800000 */
[----:B------:R0:W5:Y:S02]  /*cf30*/  LDG.E.LTC128B.U16 R3, desc[UR36][R6.64+0x20] ;  /* 0x0000202406037981 */ /* 0x000164000c1e1520 */
.L_x_425:
[----:B------:R-:W-:Y:S05]  /*cf40*/  BSYNC B1 ;  /* 0x0000000000017941 */ /* 0x000fea0003800000 */
.L_x_424:
[----:B0----5:R-:W-:Y:S01]  /*cf50*/  IMAD.U32 R11, R3, 0x10000, RZ ;  /* 0x00010000030b7824 */ /* 0x021fe200078e00ff */
[----:B------:R-:W-:Y:S01]  /*cf60*/  ISETP.GT.AND P3, PT, R0, 0x11, P0 ;  /* 0x000000110000780c */ /* 0x000fe20000764270 */
[----:B------:R-:W-:Y:S01]  /*cf70*/  @P2 IMAD.MOV.U32 R10, RZ, RZ, R4 ;  /* 0x000000ffff0a2224 */ /* 0x000fe200078e0004 */
[----:B------:R-:W-:Y:S01]  /*cf80*/  BSSY B1, `(.L_x_426) ;  /* 0x0000009000017945 */ /* 0x000fe20003800000 */
[----:B------:R-:W-:-:S04]  /*cf90*/  FMUL R11, R11, R16 ;  /* 0x000000100b0b7220 */ /* 0x000fc80000400000 */
[----:B------:R-:W-:-:S05]  /*cfa0*/  FFMA R11, R32, R2, R11 ;  /* 0x00000002200b7223 */ /* 0x000fca000000000b */
[----:B------:R-:W-:-:S04]  /*cfb0*/  F2FP.BF16.F32.PACK_AB R11, RZ, R11 ;  /* 0x0000000bff0b723e */ /* 0x000fc800000010ff */
[----:B------:R-:W-:Y:S01]  /*cfc0*/  PRMT R14, R11, 0x7610, R14 ;  /* 0x000076100b0e7816 */ /* 0x000fe2000000000e */
[----:B------:R-:W-:-:S05]  /*cfd0*/  @P2 IMAD.MOV.U32 R11, RZ, RZ, R9 ;  /* 0x000000ffff0b2224 */ /* 0x000fca00078e0009 */
[----:B------:R0:W-:Y:S01]  /*cfe0*/  @P2 STG.E.U16 desc[UR36][R10.64+0x20], R14 ;  /* 0x0000200e0a002986 */ /* 0x0001e2000c101524 */
[----:B------:R-:W-:Y:S05]  /*cff0*/  @!P3 BRA `(.L_x_427) ;  /* 0x000000000004b947 */ /* 0x000fea0003800000 */
[----:B------:R0:W5:Y:S02]  /*d000*/  LDG.E.LTC128B.U16 R3, desc[UR36][R6.64+0x22] ;  /* 0x0000222406037981 */ /* 0x000164000c1e1520 */
.L_x_427:
[----:B------:R-:W-:Y:S05]  /*d010*/  BSYNC B1 ;  /* 0x0000000000017941 */ /* 0x000fea0003800000 */
.L_x_426:
[----:B0----5:R-:W-:Y:S01]  /*d020*/  SHF.L.U32 R11, R3, 0x10, RZ ;  /* 0x00000010030b7819 */ /* 0x021fe200000006ff */
[----:B------:R-:W-:Y:S01]  /*d030*/  BSSY B1, `(.L_x_428) ;  /* 0x000000b000017945 */ /* 0x000fe20003800000 */
[----:B------:R-:W-:-:S03]  /*d040*/  ISETP.GT.AND P2, PT, R0, 0x10, P1 ;  /* 0x000000100000780c */ /* 0x000fc60000f44270 */
        /* <DEDUP_REMOVED lines=9> */
.L_x_429:
[----:B------:R-:W-:Y:S05]  /*d0e0*/  BSYNC B1 ;  /* 0x0000000000017941 */ /* 0x000fea0003800000 */
.L_x_428:
        /* <DEDUP_REMOVED lines=12> */
.L_x_431:
[----:B------:R-:W-:Y:S05]  /*d1b0*/  BSYNC B1 ;  /* 0x0000000000017941 */ /* 0x000fea0003800000 */
.L_x_430:
[----:B0----5:R-:W-:Y:S01]  /*d1c0*/  IMAD.U32 R11, R3, 0x10000, RZ ;  /* 0x00010000030b7824 */ /* 0x021fe200078e00ff */
[----:B------:R-:W-:Y:S01]  /*d1d0*/  ISETP.GT.AND P2, PT, R0, 0x18, P0 ;  /* 0x000000180000780c */ /* 0x000fe20000744270 */
[----:B------:R-:W-:Y:S02]  /*d1e0*/  BSSY B1, `(.L_x_432) ;  /* 0x000000a000017945 */ /* 0x000fe40003800000 */
[----:B------:R-:W-:Y:S01]  /*d1f0*/  FMUL R10, R11, R16 ;  /* 0x000000100b0a7220 */ /* 0x000fe20000400000 */
[----:B------:R-:W-:-:S03]  /*d200*/  @P3 IMAD.MOV.U32 R11, RZ, RZ, R223 ;  /* 0x000000ffff0b3224 */ /* 0x000fc600078e00df */
[----:B------:R-:W-:-:S05]  /*d210*/  FFMA R10, R35, R2, R10 ;  /* 0x00000002230a7223 */ /* 0x000fca000000000a */
[----:B------:R-:W-:-:S04]  /*d220*/  F2FP.BF16.F32.PACK_AB R10, RZ, R10 ;  /* 0x0000000aff0a723e */ /* 0x000fc800000010ff */
[----:B------:R-:W-:Y:S02]  /*d230*/  PRMT R14, R10, 0x7610, R14 ;  /* 0x000076100a0e7816 */ /* 0x000fe4000000000e */
[----:B------:R-:W-:-:S05]  /*d240*/  @P3 MOV R10, R222 ;  /* 0x000000de000a3202 */ /* 0x000fca0000000f00 */
[----:B------:R0:W-:Y:S01]  /*d250*/  @P3 STG.E.U16 desc[UR36][R10.64+0x22], R14 ;  /* 0x0000220e0a003986 */ /* 0x0001e2000c101524 */
[----:B------:R-:W-:Y:S05]  /*d260*/  @!P2 BRA `(.L_x_433) ;  /* 0x000000000004a947 */ /* 0x000fea0003800000 */
[----:B------:R0:W5:Y:S02]  /*d270*/  LDG.E.LTC128B.U16 R3, desc[UR36][R6.64+0x30] ;  /* 0x0000302406037981 */ /* 0x000164000c1e1520 */
.L_x_433:
[----:B------:R-:W-:Y:S05]  /*d280*/  BSYNC B1 ;  /* 0x0000000000017941 */ /* 0x000fea0003800000 */
.L_x_432:
        /* <DEDUP_REMOVED lines=12> */
.L_x_435:
[----:B------:R-:W-:Y:S05]  /*d350*/  BSYNC B1 ;  /* 0x0000000000017941 */ /* 0x000fea0003800000 */
.L_x_434:
[----:B0----5:R-:W-:Y:S01]  /*d360*/  IMAD.U32 R11, R3, 0x10000, RZ ;  /* 0x00010000030b7824 */ /* 0x021fe200078e00ff */
[----:B------:R-:W-:Y:S01]  /*d370*/  ISETP.GT.AND P2, PT, R0, 0x18, P1 ;  /* 0x000000180000780c */ /* 0x000fe20000f44270 */
[----:B------:R-:W-:Y:S02]  /*d380*/  BSSY B1, `(.L_x_436) ;  /* 0x000000a000017945 */ /* 0x000fe40003800000 */
[----:B------:R-:W-:Y:S01]  /*d390*/  FMUL R10, R11, R16 ;  /* 0x000000100b0a7220 */ /* 0x000fe20000400000 */
[----:B------:R-:W-:-:S03]  /*d3a0*/  @P3 MOV R11, R9 ;  /* 0x00000009000b3202 */ /* 0x000fc60000000f00 */
[----:B------:R-:W-:-:S05]  /*d3b0*/  FFMA R10, R37, R2, R10 ;  /* 0x00000002250a7223 */ /* 0x000fca000000000a */
[----:B------:R-:W-:-:S04]  /*d3c0*/  F2FP.BF16.F32.PACK_AB R10, RZ, R10 ;  /* 0x0000000aff0a723e */ /* 0x000fc800000010ff */
[----:B------:R-:W-:Y:S01]  /*d3d0*/  PRMT R14, R10, 0x7610, R14 ;  /* 0x000076100a0e7816 */ /* 0x000fe2000000000e */
[----:B------:R-:W-:-:S05]  /*d3e0*/  @P3 IMAD.MOV.U32 R10, RZ, RZ, R4 ;  /* 0x000000ffff0a3224 */ /* 0x000fca00078e0004 */
[----:B------:R0:W-:Y:S01]  /*d3f0*/  @P3 STG.E.U16 desc[UR36][R10.64+0x32], R14 ;  /* 0x0000320e0a003986 */ /* 0x0001e2000c101524 */
[----:B------:R-:W-:Y:S05]  /*d400*/  @!P2 BRA `(.L_x_437) ;  /* 0x000000000004a947 */ /* 0x000fea0003800000 */
[----:B------:R0:W5:Y:S02]  /*d410*/  LDG.E.LTC128B.U16 R3, desc[UR36][R12.64+0x30] ;  /* 0x000030240c037981 */ /* 0x000164000c1e1520 */
.L_x_437:
[----:B------:R-:W-:Y:S05]  /*d420*/  BSYNC B1 ;  /* 0x0000000000017941 */ /* 0x000fea0003800000 */
.L_x_436:
        /* <DEDUP_REMOVED lines=12> */
.L_x_439:
[----:B------:R-:W-:Y:S05]  /*d4f0*/  BSYNC B1 ;  /* 0x0000000000017941 */ /* 0x000fea0003800000 */
.L_x_438:
        /* <DEDUP_REMOVED lines=12> */
.L_x_441:
[----:B------:R-:W-:Y:S05]  /*d5c0*/  BSYNC B1 ;  /* 0x0000000000017941 */ /* 0x000fea0003800000 */
.L_x_440:
[----:B0----5:R-:W-:Y:S01]  /*d5d0*/  SHF.L.U32 R11, R3, 0x10, RZ ;  /* 0x00000010030b7819 */ /* 0x021fe200000006ff */
[----:B------:R-:W-:Y:S01]  /*d5e0*/  @P2 IMAD.MOV.U32 R10, RZ, RZ, R4 ;  /* 0x000000ffff0a2224 */ /* 0x000fe200078e0004 */
[----:B------:R-:W-:Y:S01]  /*d5f0*/  ISETP.GT.AND P3, PT, R0, 0x21, P0 ;  /* 0x000000210000780c */ /* 0x000fe20000764270 */
[----:B------:R-:W-:Y:S02]  /*d600*/  BSSY B1, `(.L_x_442) ;  /* 0x0000009000017945 */ /* 0x000fe40003800000 */
        /* <DEDUP_REMOVED lines=8> */
.L_x_443:
[----:B------:R-:W-:Y:S05]  /*d690*/  BSYNC B1 ;  /* 0x0000000000017941 */ /* 0x000fea0003800000 */
.L_x_442:
        /* <DEDUP_REMOVED lines=12> */
.L_x_445:
[----:B------:R-:W-:Y:S05]  /*d760*/  BSYNC B1 ;  /* 0x0000000000017941 */ /* 0x000fea0003800000 */
.L_x_444:
[----:B0----5:R-:W-:Y:S01]  /*d770*/  IMAD.U32 R11, R3, 0x10000, RZ ;  /* 0x00010000030b7824 */ /* 0x021fe200078e00ff */
[----:B------:R-:W-:Y:S01]  /*d780*/  @P2 MOV R10, R222 ;  /* 0x000000de000a2202 */ /* 0x000fe20000000f00 */
[----:B------:R-:W-:Y:S01]  /*d790*/  BSSY B1, `(.L_x_446) ;  /* 0x000000a000017945 */ /* 0x000fe20003800000 */
[----:B------:R-:W-:Y:S01]  /*d7a0*/  ISETP.GT.AND P3, PT, R0, 0x21, P1 ;  /* 0x000000210000780c */ /* 0x000fe20000f64270 */
        /* <DEDUP_REMOVED lines=8> */
.L_x_447:
[----:B------:R-:W-:Y:S05]  /*d830*/  BSYNC B1 ;  /* 0x0000000000017941 */ /* 0x000fea0003800000 */
.L_x_446:
        /* <DEDUP_REMOVED lines=12> */
.L_x_449:
[----:B------:R-:W-:Y:S05]  /*d900*/  BSYNC B1 ;  /* 0x0000000000017941 */ /* 0x000fea0003800000 */
.L_x_448:
[----:B0----5:R-:W-:Y:S01]  /*d910*/  IMAD.U32 R11, R3, 0x10000, RZ ;  /* 0x00010000030b7824 */ /* 0x021fe200078e00ff */
[----:B------:R-:W-:Y:S01]  /*d920*/  ISETP.GT.AND P3, PT, R0, 0x29, P0 ;  /* 0x000000290000780c */ /* 0x000fe20000764270 */
[----:B------:R-:W-:Y:S01]  /*d930*/  @P2 IMAD.MOV.U32 R10, RZ, RZ, R4 ;  /* 0x000000ffff0a2224 */ /* 0x000fe200078e0004 */
[----:B------:R-:W-:Y:S01]  /*d940*/  BSSY B1, `(.L_x_450) ;  /* 0x0000009000017945 */ /* 0x000fe20003800000 */
[----:B------:R-:W-:-:S04]  /*d950*/  FMUL R11, R11, R16 ;  /* 0x000000100b0b7220 */ /* 0x000fc80000400000 */
[----:B------:R-:W-:-:S05]  /*d960*/  FFMA R11, R44, R2, R11 ;  /* 0x000000022c0b7223 */ /* 0x000fca000000000b */
[----:B------:R-:W-:-:S04]  /*d970*/  F2FP.BF16.F32.PACK_AB R11, RZ, R11 ;  /* 0x0000000bff0b723e */ /* 0x000fc800000010ff */
[----:B------:R-:W-:Y:S02]  /*d980*/  PRMT R14, R11, 0x7610, R14 ;  /* 0x000076100b0e7816 */ /* 0x000fe4000000000e */
[----:B------:R-:W-:-:S05]  /*d990*/  @P2 MOV R11, R9 ;  /* 0x00000009000b2202 */ /* 0x000fca0000000f00 */
[----:B------:R0:W-:Y:S01]  /*d9a0*/  @P2 STG.E.U16 desc[UR36][R10.64+0x50], R14 ;  /* 0x0000500e0a002986 */ /* 0x0001e2000c101524 */
[----:B------:R-:W-:Y:S05]  /*d9b0*/  @!P3 BRA `(.L_x_451) ;  /* 0x000000000004b947 */ /* 0x000fea0003800000 */
[----:B------:R0:W5:Y:S02]  /*d9c0*/  LDG.E.LTC128B.U16 R3, desc[UR36][R6.64+0x52] ;  /* 0x0000522406037981 */ /* 0x000164000c1e1520 */
.L_x_451:
[----:B------:R-:W-:Y:S05]  /*d9d0*/  BSYNC B1 ;  /* 0x0000000000017941 */ /* 0x000fea0003800000 */
.L_x_450:
        /* <DEDUP_REMOVED lines=12> */
.L_x_453:
[----:B------:R-:W-:Y:S05]  /*daa0*/  BSYNC B1 ;  /* 0x0000000000017941 */ /* 0x000fea0003800000 */
.L_x_452:
        /* <DEDUP_REMOVED lines=12> */
.L_x_455:
[----:B------:R-:W-:Y:S05]  /*db70*/  BSYNC B1 ;  /* 0x0000000000017941 */ /* 0x000fea0003800000 */
.L_x_454:
        /* <DEDUP_REMOVED lines=12> */
.L_x_457:
[----:B------:R-:W-:Y:S05]  /*dc40*/  BSYNC B1 ;  /* 0x0000000000017941 */ /* 0x000fea0003800000 */
.L_x_456:
        /* <DEDUP_REMOVED lines=12> */
.L_x_459:
[----:B------:R-:W-:Y:S05]  /*dd10*/  BSYNC B1 ;  /* 0x0000000000017941 */ /* 0x000fea0003800000 */
.L_x_458:
        /* <DEDUP_REMOVED lines=12> */
.L_x_461:
[----:B------:R-:W-:Y:S05]  /*dde0*/  BSYNC B1 ;  /* 0x0000000000017941 */ /* 0x000fea0003800000 */
.L_x_460:
        /* <DEDUP_REMOVED lines=12> */
.L_x_463:
[----:B------:R-:W-:Y:S05]  /*deb0*/  BSYNC B1 ;  /* 0x0000000000017941 */ /* 0x000fea0003800000 */
.L_x_462:
        /* <DEDUP_REMOVED lines=12> */
.L_x_465:
[----:B------:R-:W-:Y:S05]  /*df80*/  BSYNC B1 ;  /* 0x0000000000017941 */ /* 0x000fea0003800000 */
.L_x_464:
        /* <DEDUP_REMOVED lines=12> */
.L_x_467:
[----:B------:R-:W-:Y:S05]  /*e050*/  BSYNC B1 ;  /* 0x0000000000017941 */ /* 0x000fea0003800000 */
.L_x_466:
        /* <DEDUP_REMOVED lines=12> */
.L_x_469:
[----:B------:R-:W-:Y:S05]  /*e120*/  BSYNC B1 ;  /* 0x0000000000017941 */ /* 0x000fea0003800000 */
.L_x_468:
        /* <DEDUP_REMOVED lines=12> */
.L_x_471:
[----:B------:R-:W-:Y:S05]  /*e1f0*/  BSYNC B1 ;  /* 0x0000000000017941 */ /* 0x000fea0003800000 */
.L_x_470:
        /* <DEDUP_REMOVED lines=12> */
.L_x_473:
[----:B------:R-:W-:Y:S05]  /*e2c0*/  BSYNC B1 ;  /* 0x0000000000017941 */ /* 0x000fea0003800000 */
.L_x_472:
        /* <DEDUP_REMOVED lines=12> */
.L_x_475:
[----:B------:R-:W-:Y:S05]  /*e390*/  BSYNC B1 ;  /* 0x0000000000017941 */ /* 0x000fea0003800000 */
.L_x_474:
        /* <DEDUP_REMOVED lines=12> */
.L_x_477:
[----:B------:R-:W-:Y:S05]  /*e460*/  BSYNC B1 ;  /* 0x0000000000017941 */ /* 0x000fea0003800000 */
.L_x_476:
        /* <DEDUP_REMOVED lines=12> */
.L_x_479:
[----:B------:R-:W-:Y:S05]  /*e530*/  BSYNC B1 ;  /* 0x0000000000017941 */ /* 0x000fea0003800000 */
.L_x_478:
        /* <DEDUP_REMOVED lines=12> */
.L_x_481:
[----:B------:R-:W-:Y:S05]  /*e600*/  BSYNC B1 ;  /* 0x0000000000017941 */ /* 0x000fea0003800000 */
.L_x_480:
        /* <DEDUP_REMOVED lines=12> */
.L_x_483:
[----:B------:R-:W-:Y:S05]  /*e6d0*/  BSYNC B1 ;  /* 0x0000000000017941 */ /* 0x000fea0003800000 */
.L_x_482:
        /* <DEDUP_REMOVED lines=12> */
.L_x_485:
[----:B------:R-:W-:Y:S05]  /*e7a0*/  BSYNC B1 ;  /* 0x0000000000017941 */ /* 0x000fea0003800000 */
.L_x_484:
        /* <DEDUP_REMOVED lines=12> */
.L_x_487:
[----:B------:R-:W-:Y:S05]  /*e870*/  BSYNC B1 ;  /* 0x0000000000017941 */ /* 0x000fea0003800000 */
.L_x_486:
        /* <DEDUP_REMOVED lines=12> */
.L_x_489:
[----:B------:R-:W-:Y:S05]  /*e940*/  BSYNC B1 ;  /* 0x0000000000017941 */ /* 0x000fea0003800000 */
.L_x_488:
        /* <DEDUP_REMOVED lines=12> */
.L_x_491:
[----:B------:R-:W-:Y:S05]  /*ea10*/  BSYNC B1 ;  /* 0x0000000000017941 */ /* 0x000fea0003800000 */
.L_x_490:
        /* <DEDUP_REMOVED lines=12> */
.L_x_493:
[----:B------:R-:W-:Y:S05]  /*eae0*/  BSYNC B1 ;  /* 0x0000000000017941 */ /* 0x000fea0003800000 */
.L_x_492:
        /* <DEDUP_REMOVED lines=12> */
.L_x_495:
[----:B------:R-:W-:Y:S05]  /*ebb0*/  BSYNC B1 ;  /* 0x0000000000017941 */ /* 0x000fea0003800000 */
.L_x_494:
        /* <DEDUP_REMOVED lines=12> */
.L_x_497:
[----:B------:R-:W-:Y:S05]  /*ec80*/  BSYNC B1 ;  /* 0x0000000000017941 */ /* 0x000fea0003800000 */
.L_x_496:
        /* <DEDUP_REMOVED lines=12> */
.L_x_499:
[----:B------:R-:W-:Y:S05]  /*ed50*/  BSYNC B1 ;  /* 0x0000000000017941 */ /* 0x000fea0003800000 */
.L_x_498:
        /* <DEDUP_REMOVED lines=12> */
.L_x_501:
[----:B------:R-:W-:Y:S05]  /*ee20*/  BSYNC B1 ;  /* 0x0000000000017941 */ /* 0x000fea0003800000 */
.L_x_500:
        /* <DEDUP_REMOVED lines=12> */
.L_x_503:
[----:B------:R-:W-:Y:S05]  /*eef0*/  BSYNC B1 ;  /* 0x0000000000017941 */ /* 0x000fea0003800000 */
.L_x_502:
        /* <DEDUP_REMOVED lines=12> */
.L_x_505:
[----:B------:R-:W-:Y:S05]  /*efc0*/  BSYNC B1 ;  /* 0x0000000000017941 */ /* 0x000fea0003800000 */
.L_x_504:
        /* <DEDUP_REMOVED lines=12> */
.L_x_507:
[----:B------:R-:W-:Y:S05]  /*f090*/  BSYNC B1 ;  /* 0x0000000000017941 */ /* 0x000fea0003800000 */
.L_x_506:
        /* <DEDUP_REMOVED lines=12> */
.L_x_509:
[----:B------:R-:W-:Y:S05]  /*f160*/  BSYNC B1 ;  /* 0x0000000000017941 */ /* 0x000fea0003800000 */
.L_x_508:
        /* <DEDUP_REMOVED lines=12> */
.L_x_511:
[----:B------:R-:W-:Y:S05]  /*f230*/  BSYNC B1 ;  /* 0x0000000000017941 */ /* 0x000fea0003800000 */
.L_x_510:
        /* <DEDUP_REMOVED lines=12> */
.L_x_513:
[----:B------:R-:W-:Y:S05]  /*f300*/  BSYNC B1 ;  /* 0x0000000000017941 */ /* 0x000fea0003800000 */
.L_x_512:
        /* <DEDUP_REMOVED lines=12> */
.L_x_515:
[----:B------:R-:W-:Y:S05]  /*f3d0*/  BSYNC B1 ;  /* 0x0000000000017941 */ /* 0x000fea0003800000 */
.L_x_514:
        /* <DEDUP_REMOVED lines=12> */
.L_x_517:
[----:B------:R-:W-:Y:S05]  /*f4a0*/  BSYNC B1 ;  /* 0x0000000000017941 */ /* 0x000fea0003800000 */
.L_x_516:
        /* <DEDUP_REMOVED lines=12> */
.L_x_519:
[----:B------:R-:W-:Y:S05]  /*f570*/  BSYNC B1 ;  /* 0x0000000000017941 */ /* 0x000fea0003800000 */
.L_x_518:
        /* <DEDUP_REMOVED lines=12> */
.L_x_521:
[----:B------:R-:W-:Y:S05]  /*f640*/  BSYNC B1 ;  /* 0x0000000000017941 */ /* 0x000fea0003800000 */
.L_x_520:
        /* <DEDUP_REMOVED lines=12> */
.L_x_523:
[----:B------:R-:W-:Y:S05]  /*f710*/  BSYNC B1 ;  /* 0x0000000000017941 */ /* 0x000fea0003800000 */
.L_x_522:
        /* <DEDUP_REMOVED lines=12> */
.L_x_525:
[----:B------:R-:W-:Y:S05]  /*f7e0*/  BSYNC B1 ;  /* 0x0000000000017941 */ /* 0x000fea0003800000 */
.L_x_524:
        /* <DEDUP_REMOVED lines=12> */
.L_x_527:
[----:B------:R-:W-:Y:S05]  /*f8b0*/  BSYNC B1 ;  /* 0x0000000000017941 */ /* 0x000fea0003800000 */
.L_x_526:
        /* <DEDUP_REMOVED lines=12> */
.L_x_529:
[----:B------:R-:W-:Y:S05]  /*f980*/  BSYNC B1 ;  /* 0x0000000000017941 */ /* 0x000fea0003800000 */
.L_x_528:
        /* <DEDUP_REMOVED lines=12> */
.L_x_531:
[----:B------:R-:W-:Y:S05]  /*fa50*/  BSYNC B1 ;  /* 0x0000000000017941 */ /* 0x000fea0003800000 */
.L_x_530:
[----:B-----5:R-:W-:Y:S01]  /*fa60*/  IMAD.U32 R5, R3, 0x10000, RZ ;  /* 0x0001000003057824 */ /* 0x020fe200078e00ff */
[----:B------:R-:W-:Y:S01]  /*fa70*/  ISETP.GT.AND P2, PT, R0, 0x78, P1 ;  /* 0x000000780000780c */ /* 0x000fe20000f44270 */
[----:B------:R-:W-:Y:S02]  /*fa80*/  BSSY B1, `(.L_x_532) ;  /* 0x0000008000017945 */ /* 0x000fe40003800000 */
[----:B01-34-:R-:W-:Y:S01]  /*fa90*/  FMUL R6, R5, R16 ;  /* 0x0000001005067220 */ /* 0x01bfe20000400000 */
[----:B------:R-:W-:-:S03]  /*faa0*/  @P0 IMAD.MOV.U32 R5, RZ, RZ, R9 ;  /* 0x000000ffff050224 */ /* 0x000fc600078e0009 */
[----:B------:R-:W-:-:S05]  /*fab0*/  FFMA R6, R85, R2, R6 ;  /* 0x0000000255067223 */ /* 0x000fca0000000006 */
[----:B------:R-:W-:-:S05]  /*fac0*/  F2FP.BF16.F32.PACK_AB R6, RZ, R6 ;  /* 0x00000006ff06723e */ /* 0x000fca00000010ff */
[----:B------:R0:W-:Y:S01]  /*fad0*/  @P0 STG.E.U16 desc[UR36][R4.64+0xf2], R6 ;  /* 0x0000f20604000986 */ /* 0x0001e2000c101524 */
[----:B------:R-:W-:Y:S05]  /*fae0*/  @!P2 BRA `(.L_x_533) ;  /* 0x000000000004a947 */ /* 0x000fea0003800000 */
[----:B------:R1:W5:Y:S02]  /*faf0*/  LDG.E.LTC128B.U16 R3, desc[UR36][R12.64+0xf0] ;  /* 0x0000f0240c037981 */ /* 0x000364000c1e1520 */
.L_x_533:
[----:B------:R-:W-:Y:S05]  /*fb00*/  BSYNC B1 ;  /* 0x0000000000017941 */ /* 0x000fea0003800000 */
.L_x_532:
        /* <DEDUP_REMOVED lines=12> */
.L_x_535:
[----:B------:R-:W-:Y:S05]  /*fbd0*/  BSYNC B1 ;  /* 0x0000000000017941 */ /* 0x000fea0003800000 */
.L_x_534:
[----:B------:R-:W-:Y:S05]  /*fbe0*/  @!P1 BRA `(.L_x_536) ;  /* 0x0000004c004c9947 */ /* 0x000fea0003800000 */
[----:B-----5:R-:W-:-:S05]  /*fbf0*/  SHF.L.U32 R3, R3, 0x10, RZ ;  /* 0x0000001003037819 */ /* 0x020fca00000006ff */
[----:B------:R-:W-:-:S04]  /*fc00*/  FMUL R0, R3, R16 ;  /* 0x0000001003007220 */ /* 0x000fc80000400000 */
[----:B------:R-:W-:-:S05]  /*fc10*/  FFMA R0, R87, R2, R0 ;  /* 0x0000000257007223 */ /* 0x000fca0000000000 */
[----:B------:R-:W-:-:S05]  /*fc20*/  F2FP.BF16.F32.PACK_AB R0, RZ, R0 ;  /* 0x00000000ff00723e */ /* 0x000fca00000010ff */
[----:B------:R4:W-:Y:S01]  /*fc30*/  STG.E.U16 desc[UR36][R222.64+0xf2], R0 ;  /* 0x0000f200de007986 */ /* 0x0009e2000c101524 */
[----:B------:R-:W-:Y:S05]  /*fc40*/  BRA `(.L_x_536) ;  /* 0x0000004c00347947 */ /* 0x000fea0003800000 */
.L_x_33:
[----:B------:R-:W2:Y:S01]  /*fc50*/  LDL.LU R9, [R1+0x8] ;  /* 0x0000080001097983 */ /* 0x000ea20000300800 */
[----:B------:R-:W-:-:S03]  /*fc60*/  ULDC.64 UR4, c[0x0][0x5c0] ;  /* 0x0001700000047ab9 */ /* 0x000fc60000000a00 */
[----:B------:R-:W3:Y:S04]  /*fc70*/  LDL.LU R8, [R1+0xc] ;  /* 0x00000c0001087983 */ /* 0x000ee80000300800 */
[----:B------:R-:W4:Y:S04]  /*fc80*/  LDL.LU R233, [R1+0x5c] ;  /* 0x00005c0001e97983 */ /* 0x000f280000300800 */
[----:B------:R-:W4:Y:S04]  /*fc90*/  LDL.LU R232, [R1+0x60] ;  /* 0x0000600001e87983 */ /* 0x000f280000300800 */
[----:B------:R-:W4:Y:S04]  /*fca0*/  LDL.LU R227, [R1+0x64] ;  /* 0x0000640001e37983 */ /* 0x000f280000300800 */
[----:B------:R-:W4:Y:S04]  /*fcb0*/  LDL.LU R220, [R1+0x68] ;  /* 0x0000680001dc7983 */ /* 0x000f280000300800 */
[----:B------:R0:W-:Y:S04]  /*fcc0*/  STL [R1+0x124], R83 ;  /* 0x0001245301007387 */ /* 0x0001e80000100800 */
[----:B0-----:R-:W4:Y:S04]  /*fcd0*/  LDL.LU R83, [R1+0x6c] ;  /* 0x00006c0001537983 */ /* 0x001f280000300800 */
[----:B------:R-:W4:Y:S04]  /*fce0*/  LDL.LU R235, [R1+0x70] ;  /* 0x0000700001eb7983 */ /* 0x000f280000300800 */
        /* <DEDUP_REMOVED lines=27> */
[----:B------:R0:W-:Y:S01]  /*fea0*/  STL [R1+0x11c], R85 ;  /* 0x00011c5501007387 */ /* 0x0001e20000100800 */
[----:B------:R-:W-:-:S03]  /*feb0*/  LEA R4, P1, R6, UR4, 0x1 ;  /* 0x0000000406047c11 */ /* 0x000fc6000f8208ff */
[----:B0-----:R-:W4:Y:S04]  /*fec0*/  LDL.LU R85, [R1+0x7c] ;  /* 0x00007c0001557983 */ /* 0x001f280000300800 */
[----:B------:R0:W-:Y:S01]  /*fed0*/  STL [R1+0x118], R86 ;  /* 0x0001185601007387 */ /* 0x0001e20000100800 */
[----:B------:R-:W-:-:S03]  /*fee0*/  LEA.HI.X R5, R6, UR5, R10, 0x1, P1 ;  /* 0x0000000506057c11 */ /* 0x000fc600088f0c0a */
[----:B0-----:R-:W4:Y:S04]  /*fef0*/  LDL.LU R86, [R1+0x8c] ;  /* 0x00008c0001567983 */ /* 0x001f280000300800 */
[----:B------:R0:W-:Y:S04]  /*ff00*/  STL [R1+0x114], R87 ;  /* 0x0001145701007387 */ /* 0x0001e80000100800 */
[----:B0-----:R-:W4:Y:S04]  /*ff10*/  LDL.LU R87, [R1+0x9c] ;  /* 0x00009c0001577983 */ /* 0x001f280000300800 */
[----:B------:R0:W-:Y:S04]  /*ff20*/  STL [R1+0x110], R17 ;  /* 0x0001101101007387 */ /* 0x0001e80000100800 */
[----:B0-----:R-:W4:Y:S04]  /*ff30*/  LDL.LU R17, [R1+0xac] ;  /* 0x0000ac0001117983 */ /* 0x001f280000300800 */
[----:B------:R0:W-:Y:S04]  /*ff40*/  STL [R1+0x10c], R16 ;  /* 0x00010c1001007387 */ /* 0x0001e80000100800 */
[----:B0-----:R-:W4:Y:S04]  /*ff50*/  LDL.LU R16, [R1+0xbc] ;  /* 0x0000bc0001107983 */ /* 0x001f280000300800 */
[----:B------:R-:W4:Y:S04]  /*ff60*/  LDL.LU R6, [R1+0x4] ;  /* 0x0000040001067983 */ /* 0x000f280000300800 */
[----:B------:R-:W4:Y:S01]  /*ff70*/  LDL.LU R7, [R1] ;  /* 0x0000000001077983 */ /* 0x000f220000300800 */
[----:B------:R-:W-:Y:S01]  /*ff80*/  ISETP.GT.AND P1, PT, R0, 0x1, P0 ;  /* 0x000000010000780c */ /* 0x000fe20000724270 */
[----:B------:R-:W-:-:S02]  /*ff90*/  USHF.L.U32 UR5, UR8, 0x4, URZ ;  /* 0x0000000408057899 */ /* 0x000fc4000800063f */
[----:B------:R-:W-:Y:S01]  /*ffa0*/  USHF.L.U64.HI UR4, UR8, 0x4, UR9 ;  /* 0x0000000408047899 */ /* 0x000fe20008010209 */
[----:B------:R-:W4:Y:S01]  /*ffb0*/  LDL.LU R10, [R1+0x18] ;  /* 0x00001800010a7983 */ /* 0x000f220000300800 */
[-C--:B--2---:R-:W-:Y:S01]  /*ffc0*/  FMUL R9, R9, R2.reuse ;  /* 0x0000000209097220 */ /* 0x084fe20000400000 */
[----:B---3--:R-:W-:-:S04]  /*ffd0*/  FMUL R8, R8, R2 ;  /* 0x0000000208087220 */ /* 0x008fc80000400000 */
[----:B------:R-:W-:Y:S02]  /*ffe0*/  F2FP.BF16.F32.PACK_AB R9, RZ, R9 ;  /* 0x00000009ff09723e */ /* 0x000fe400000010ff */
[----:B------:R-:W-:Y:S01]  /*fff0*/  F2FP.BF16.F32.PACK_AB R8, RZ, R8 ;  /* 0x00000008ff08723e */ /* 0x000fe200000010ff */
[-C--:B----4-:R-:W-:Y:S01]  /*10000*/  FMUL R6, R6, R2.reuse ;  /* 0x0000000206067220 */ /* 0x090fe20000400000 */
[----:B------:R-:W-:-:S04]  /*10010*/  FMUL R7, R7, R2 ;  /* 0x0000000207077220 */ /* 0x000fc80000400000 */
[----:B------:R-:W-:Y:S02]  /*10020*/  F2FP.BF16.F32.PACK_AB R6, RZ, R6 ;  /* 0x00000006ff06723e */ /* 0x000fe400000010ff */
[----:B------:R-:W-:-:S03]  /*10030*/  F2FP.BF16.F32.PACK_AB R7, RZ, R7 ;  /* 0x00000007ff07723e */ /* 0x000fc600000010ff */
[----:B------:R0:W-:Y:S01]  /*10040*/  @P1 STG.E.U16 desc[UR36][R4.64+0x2], R6 ;  /* 0x0000020604001986 */ /* 0x0001e2000c101524 */
[----:B------:R-:W-:-:S03]  /*10050*/  ISETP.GT.AND P1, PT, R3, 0x8, PT ;  /* 0x000000080300780c */ /* 0x000fc60003f24270 */
[----:B------:R1:W-:Y:S01]  /*10060*/  @P2 STG.E.U16 desc[UR36][R4.64], R7 ;  /* 0x0000000704002986 */ /* 0x0003e2000c101524 */
[----:B------:R-:W-:Y:S02]  /*10070*/  ISETP.GT.AND P2, PT, R0, RZ, P1 ;  /* 0x000000ff0000720c */ /* 0x000fe40000f44270 */
[----:B0-----:R-:W-:-:S04]  /*10080*/  IADD3 R6, P3, R4, UR5, RZ ;  /* 0x0000000504067c10 */ /* 0x001fc8000ff7e0ff */
[----:B-1----:R-:W-:-:S07]  /*10090*/  IADD3.X R7, R5, UR4, RZ, P3, !PT ;  /* 0x0000000405077c10 */ /* 0x002fce0009ffe4ff */
[----:B------:R0:W-:Y:S01]  /*100a0*/  @P2 STG.E.U16 desc[UR36][R6.64], R9 ;  /* 0x0000000906002986 */ /* 0x0001e2000c101524 */
[----:B------:R-:W-:-:S03]  /*100b0*/  ISETP.GT.AND P2, PT, R0, 0x1, P1 ;  /* 0x000000010000780c */ /* 0x000fc60000f44270 */
[----:B0-----:R-:W2:Y:S10]  /*100c0*/  LDL.LU R9, [R1+0x14] ;  /* 0x0000140001097983 */ /* 0x001eb40000300800 */
[----:B------:R0:W-:Y:S04]  /*100d0*/  @P2 STG.E.U16 desc[UR36][R6.64+0x2], R8 ;  /* 0x0000020806002986 */ /* 0x0001e8000c101524 */
[----:B0-----:R-:W3:Y:S01]  /*100e0*/  LDL.LU R8, [R1+0x10] ;  /* 0x0000100001087983 */ /* 0x001ee20000300800 */
[----:B------:R-:W-:Y:S01]  /*100f0*/  ISETP.GT.AND P3, PT, R0, 0x8, P0 ;  /* 0x000000080000780c */ /* 0x000fe20000764270 */
[----:B------:R-:W-:Y:S01]  /*10100*/  FMUL R10, R10, R2 ;  /* 0x000000020a0a7220 */ /* 0x000fe20000400000 */
[----:B------:R-:W-:-:S02]  /*10110*/  ISETP.GT.AND P4, PT, R0, 0x9, P0 ;  /* 0x000000090000780c */ /* 0x000fc40000784270 */
[----:B------:R-:W-:Y:S01]  /*10120*/  ISETP.GT.AND P2, PT, R0, 0x8, P1 ;  /* 0x000000080000780c */ /* 0x000fe20000f44270 */
[----:B--2---:R-:W-:-:S05]  /*10130*/  FMUL R9, R9, R2 ;  /* 0x0000000209097220 */ /* 0x004fca0000400000 */
[----:B------:R-:W-:Y:S01]  /*10140*/  F2FP.BF16.F32.PACK_AB R9, RZ, R9 ;  /* 0x00000009ff09723e */ /* 0x000fe200000010ff */
[----:B---3--:R-:W-:-:S05]  /*10150*/  FMUL R8, R8, R2 ;  /* 0x0000000208087220 */ /* 0x008fca0000400000 */
[----:B------:R-:W-:-:S04]  /*10160*/  F2FP.BF16.F32.PACK_AB R8, RZ, R8 ;  /* 0x00000008ff08723e */ /* 0x000fc800000010ff */
[----:B------:R-:W-:Y:S02]  /*10170*/  PRMT R11, R8, 0x7610, R11 ;  /* 0x00007610080b7816 */ /* 0x000fe4000000000b */
[----:B------:R-:W-:Y:S01]  /*10180*/  F2FP.BF16.F32.PACK_AB R8, RZ, R10 ;  /* 0x0000000aff08723e */ /* 0x000fe200000010ff */
[----:B------:R0:W-:Y:S04]  /*10190*/  @P4 STG.E.U16 desc[UR36][R4.64+0x12], R9 ;  /* 0x0000120904004986 */ /* 0x0001e8000c101524 */
[----:B------:R-:W2:Y:S04]  /*101a0*/  LDL.LU R10, [R1+0x28] ;  /* 0x00002800010a7983 */ /* 0x000ea80000300800 */
[----:B------:R-:W-:Y:S04]  /*101b0*/  @P3 STG.E.U16 desc[UR36][R4.64+0x10], R11 ;  /* 0x0000100b04003986 */ /* 0x000fe8000c101524 */
[----:B0-----:R-:W3:Y:S04]  /*101c0*/  LDL.LU R9, [R1+0x24] ;  /* 0x0000240001097983 */ /* 0x001ee80000300800 */
[----:B------:R0:W-:Y:S04]  /*101d0*/  @P2 STG.E.U16 desc[UR36][R6.64+0x10], R8 ;  /* 0x0000100806002986 */ /* 0x0001e8000c101524 */
[----:B0-----:R-:W4:Y:S01]  /*101e0*/  LDL.LU R8, [R1+0x1c] ;  /* 0x00001c0001087983 */ /* 0x001f220000300800 */
[----:B------:R-:W-:Y:S01]  /*101f0*/  ISETP.GT.AND P2, PT, R0, 0x9, P1 ;  /* 0x000000090000780c */ /* 0x000fe20000f44270 */
[----:B----4-:R-:W-:-:S05]  /*10200*/  FMUL R8, R8, R2 ;  /* 0x0000000208087220 */ /* 0x010fca0000400000 */
[----:B------:R-:W-:-:S07]  /*10210*/  F2FP.BF16.F32.PACK_AB R8, RZ, R8 ;  /* 0x00000008ff08723e */ /* 0x000fce00000010ff */
[----:B------:R0:W-:Y:S04]  /*10220*/  @P2 STG.E.U16 desc[UR36][R6.64+0x12], R8 ;  /* 0x0000120806002986 */ /* 0x0001e8000c101524 */
[----:B0-----:R-:W4:Y:S01]  /*10230*/  LDL.LU R8, [R1+0x20] ;  /* 0x0000200001087983 */ /* 0x001f220000300800 */
[C---:B------:R-:W-:Y:S01]  /*10240*/  ISETP.GT.AND P3, PT, R0.reuse, 0x10, P0 ;  /* 0x000000100000780c */ /* 0x040fe20000764270 */
[-C--:B---3--:R-:W-:Y:S01]  /*10250*/  FMUL R9, R9, R2.reuse ;  /* 0x0000000209097220 */ /* 0x088fe20000400000 */
[----:B------:R-:W-:Y:S01]  /*10260*/  ISETP.GT.AND P4, PT, R0, 0x11, P0 ;  /* 0x000000110000780c */ /* 0x000fe20000784270 */
[----:B--2---:R-:W-:Y:S01]  /*10270*/  FMUL R10, R10, R2 ;  /* 0x000000020a0a7220 */ /* 0x004fe20000400000 */
[----:B------:R-:W-:Y:S02]  /*10280*/  ISETP.GT.AND P2, PT, R0, 0x10, P1 ;  /* 0x000000100000780c */ /* 0x000fe40000f44270 */
[----:B------:R-:W-:-:S09]  /*10290*/  F2FP.BF16.F32.PACK_AB R9, RZ, R9 ;  /* 0x00000009ff09723e */ /* 0x000fd200000010ff */
[----:B------:R0:W-:Y:S01]  /*102a0*/  @P4 STG.E.U16 desc[UR36][R4.64+0x22], R9 ;  /* 0x0000220904004986 */ /* 0x0001e2000c101524 */
[----:B----4-:R-:W-:-:S05]  /*102b0*/  FMUL R8, R8, R2 ;  /* 0x0000000208087220 */ /* 0x010fca0000400000 */
[----:B------:R-:W-:-:S04]  /*102c0*/  F2FP.BF16.F32.PACK_AB R8, RZ, R8 ;  /* 0x00000008ff08723e */ /* 0x000fc800000010ff */
[----:B------:R-:W-:Y:S02]  /*102d0*/  PRMT R11, R8, 0x7610, R11 ;  /* 0x00007610080b7816 */ /* 0x000fe4000000000b */
[----:B------:R-:W-:Y:S02]  /*102e0*/  F2FP.BF16.F32.PACK_AB R8, RZ, R10 ;  /* 0x0000000aff08723e */ /* 0x000fe400000010ff */
        /* <DEDUP_REMOVED lines=37> */
[----:B------:R-:W-:Y:S01]  /*10540*/  @P4 STG.E.U16 desc[UR36][R4.64+0x42], R9 ;  /* 0x0000420904004986 */ /* 0x000fe2000c101524 */
[----:B----4-:R-:W-:-:S05]  /*10550*/  FMUL R8, R8, R2 ;  /* 0x0000000208087220 */ /* 0x010fca0000400000 */
[----:B------:R-:W-:-:S04]  /*10560*/  F2FP.BF16.F32.PACK_AB R8, RZ, R8 ;  /* 0x00000008ff08723e */ /* 0x000fc800000010ff */
[----:B------:R-:W-:Y:S02]  /*10570*/  PRMT R11, R8, 0x7610, R11 ;  /* 0x00007610080b7816 */ /* 0x000fe4000000000b */
[----:B------:R-:W-:Y:S02]  /*10580*/  F2FP.BF16.F32.PACK_AB R8, RZ, R10 ;  /* 0x0000000aff08723e */ /* 0x000fe400000010ff */
[----:B------:R-:W2:Y:S04]  /*10590*/  LDL.LU R10, [R1+0x50] ;  /* 0x00005000010a7983 */ /* 0x000ea80000300800 */
[----:B------:R0:W-:Y:S04]  /*105a0*/  @P3 STG.E.U16 desc[UR36][R4.64+0x40], R11 ;  /* 0x0000400b04003986 */ /* 0x0001e8000c101524 */
[----:B------:R1:W-:Y:S04]  /*105b0*/  @P2 STG.E.U16 desc[UR36][R6.64+0x40], R8 ;  /* 0x0000400806002986 */ /* 0x0003e8000c101524 */
[----:B0-----:R-:W3:Y:S04]  /*105c0*/  LDL.LU R11, [R1+0xdc] ;  /* 0x0000dc00010b7983 */ /* 0x001ee80000300800 */
[----:B------:R-:W4:Y:S04]  /*105d0*/  LDL.LU R9, [R1+0x54] ;  /* 0x0000540001097983 */ /* 0x000f280000300800 */
[----:B-1----:R-:W2:Y:S01]  /*105e0*/  LDL.LU R8, [R1+0x4c] ;  /* 0x00004c0001087983 */ /* 0x002ea20000300800 */
[----:B------:R-:W-:Y:S01]  /*105f0*/  ISETP.GT.AND P2, PT, R0, 0x21, P1 ;  /* 0x000000210000780c */ /* 0x000fe20000f44270 */
[----:B--2---:R-:W-:-:S05]  /*10600*/  FMUL R8, R8, R2 ;  /* 0x0000000208087220 */ /* 0x004fca0000400000 */
[----:B------:R-:W-:-:S07]  /*10610*/  F2FP.BF16.F32.PACK_AB R8, RZ, R8 ;  /* 0x00000008ff08723e */ /* 0x000fce00000010ff */
[----:B------:R0:W-:Y:S04]  /*10620*/  @P2 STG.E.U16 desc[UR36][R6.64+0x42], R8 ;  /* 0x0000420806002986 */ /* 0x0001e8000c101524 */
[----:B0-----:R-:W2:Y:S01]  /*10630*/  LDL.LU R8, [R1+0x58] ;  /* 0x0000580001087983 */ /* 0x001ea20000300800 */
[----:B------:R-:W-:Y:S01]  /*10640*/  ISETP.GT.AND P3, PT, R0, 0x28, P0 ;  /* 0x000000280000780c */ /* 0x000fe20000764270 */
[-C--:B------:R-:W-:Y:S01]  /*10650*/  FMUL R10, R10, R2.reuse ;  /* 0x000000020a0a7220 */ /* 0x080fe20000400000 */
[C---:B------:R-:W-:Y:S01]  /*10660*/  ISETP.GT.AND P4, PT, R0.reuse, 0x29, P0 ;  /* 0x000000290000780c */ /* 0x040fe20000784270 */
[----:B----4-:R-:W-:Y:S01]  /*10670*/  FMUL R9, R9, R2 ;  /* 0x0000000209097220 */ /* 0x010fe20000400000 */
[----:B------:R-:W-:Y:S02]  /*10680*/  ISETP.GT.AND P2, PT, R0, 0x28, P1 ;  /* 0x000000280000780c */ /* 0x000fe40000f44270 */
[----:B------:R-:W-:-:S02]  /*10690*/  F2FP.BF16.F32.PACK_AB R10, RZ, R10 ;  /* 0x0000000aff0a723e */ /* 0x000fc400000010ff */
[----:B------:R-:W-:-:S05]  /*106a0*/  F2FP.BF16.F32.PACK_AB R9, RZ, R9 ;  /* 0x00000009ff09723e */ /* 0x000fca00000010ff */
[----:B------:R0:W-:Y:S04]  /*106b0*/  @P3 STG.E.U16 desc[UR36][R4.64+0x50], R10 ;  /* 0x0000500a04003986 */ /* 0x0001e8000c101524 */
[----:B------:R1:W-:Y:S04]  /*106c0*/  @P4 STG.E.U16 desc[UR36][R4.64+0x52], R9 ;  /* 0x0000520904004986 */ /* 0x0003e8000c101524 */
[----:B0-----:R-:W4:Y:S04]  /*106d0*/  LDL.LU R10, [R1+0xd8] ;  /* 0x0000d800010a7983 */ /* 0x001f280000300800 */
[----:B-1----:R-:W3:Y:S01]  /*106e0*/  LDL.LU R9, [R1+0xd4] ;  /* 0x0000d40001097983 */ /* 0x002ee20000300800 */
[----:B------:R-:W-:-:S02]  /*106f0*/  ISETP.GT.AND P4, PT, R0, 0x30, P0 ;  /* 0x000000300000780c */ /* 0x000fc40000784270 */
[C---:B------:R-:W-:Y:S01]  /*10700*/  ISETP.GT.AND P5, PT, R0.reuse, 0x31, P0 ;  /* 0x000000310000780c */ /* 0x040fe200007a4270 */
[-C--:B------:R-:W-:Y:S01]  /*10710*/  FMUL R233, R233, R2.reuse ;  /* 0x00000002e9e97220 */ /* 0x080fe20000400000 */
[----:B------:R-:W-:Y:S01]  /*10720*/  ISETP.GT.AND P3, PT, R0, 0x30, P1 ;  /* 0x000000300000780c */ /* 0x000fe20000f64270 */
[-C--:B------:R-:W-:Y:S01]  /*10730*/  FMUL R232, R232, R2.reuse ;  /* 0x00000002e8e87220 */ /* 0x080fe20000400000 */
[-C--:B------:R-:W-:Y:S01]  /*10740*/  FMUL R227, R227, R2.reuse ;  /* 0x00000002e3e37220 */ /* 0x080fe20000400000 */
[----:B------:R-:W-:Y:S01]  /*10750*/  FMUL R220, R220, R2 ;  /* 0x00000002dcdc7220 */ /* 0x000fe20000400000 */
[----:B------:R-:W-:Y:S02]  /*10760*/  F2FP.BF16.F32.PACK_AB R233, RZ, R233 ;  /* 0x000000e9ffe9723e */ /* 0x000fe400000010ff */
[----:B------:R-:W-:Y:S02]  /*10770*/  F2FP.BF16.F32.PACK_AB R232, RZ, R232 ;  /* 0x000000e8ffe8723e */ /* 0x000fe400000010ff */
[----:B------:R-:W-:-:S02]  /*10780*/  F2FP.BF16.F32.PACK_AB R227, RZ, R227 ;  /* 0x000000e3ffe3723e */ /* 0x000fc400000010ff */
[----:B------:R-:W-:Y:S01]  /*10790*/  F2FP.BF16.F32.PACK_AB R220, RZ, R220 ;  /* 0x000000dcffdc723e */ /* 0x000fe200000010ff */
[-C--:B------:R-:W-:Y:S01]  /*107a0*/  FMUL R237, R83, R2.reuse ;  /* 0x0000000253ed7220 */ /* 0x080fe20000400000 */
[-C--:B------:R-:W-:Y:S01]  /*107b0*/  FMUL R235, R235, R2.reuse ;  /* 0x00000002ebeb7220 */ /* 0x080fe20000400000 */
[-C--:B------:R-:W-:Y:S01]  /*107c0*/  FMUL R226, R226, R2.reuse ;  /* 0x00000002e2e27220 */ /* 0x080fe20000400000 */
[----:B------:R-:W-:Y:S02]  /*107d0*/  FMUL R219, R219, R2 ;  /* 0x00000002dbdb7220 */ /* 0x000fe40000400000 */
[----:B------:R-:W-:Y:S02]  /*107e0*/  F2FP.BF16.F32.PACK_AB R237, RZ, R237 ;  /* 0x000000edffed723e */ /* 0x000fe400000010ff */
[----:B------:R-:W-:Y:S02]  /*107f0*/  F2FP.BF16.F32.PACK_AB R235, RZ, R235 ;  /* 0x000000ebffeb723e */ /* 0x000fe400000010ff */
[----:B------:R-:W-:-:S02]  /*10800*/  F2FP.BF16.F32.PACK_AB R226, RZ, R226 ;  /* 0x000000e2ffe2723e */ /* 0x000fc400000010ff */
[----:B------:R-:W-:Y:S01]  /*10810*/  F2FP.BF16.F32.PACK_AB R219, RZ, R219 ;  /* 0x000000dbffdb723e */ /* 0x000fe200000010ff */
[-C--:B------:R-:W-:Y:S01]  /*10820*/  FMUL R85, R85, R2.reuse ;  /* 0x0000000255557220 */ /* 0x080fe20000400000 */
[-C--:B------:R-:W-:Y:S01]  /*10830*/  FMUL R234, R234, R2.reuse ;  /* 0x00000002eaea7220 */ /* 0x080fe20000400000 */
[----:B--2---:R-:W-:-:S05]  /*10840*/  FMUL R8, R8, R2 ;  /* 0x0000000208087220 */ /* 0x004fca0000400000 */
[----:B------:R-:W-:-:S05]  /*10850*/  F2FP.BF16.F32.PACK_AB R8, RZ, R8 ;  /* 0x00000008ff08723e */ /* 0x000fca00000010ff */
[----:B------:R0:W-:Y:S04]  /*10860*/  @P2 STG.E.U16 desc[UR36][R6.64+0x50], R8 ;  /* 0x0000500806002986 */ /* 0x0001e8000c101524 */
[----:B0-----:R-:W2:Y:S01]  /*10870*/  LDL.LU R8, [R1+0xd0] ;  /* 0x0000d00001087983 */ /* 0x001ea20000300800 */
[----:B------:R-:W-:Y:S01]  /*10880*/  ISETP.GT.AND P2, PT, R0, 0x29, P1 ;  /* 0x000000290000780c */ /* 0x000fe20000f44270 */
[-C--:B------:R-:W-:Y:S01]  /*10890*/  FMUL R225, R225, R2.reuse ;  /* 0x00000002e1e17220 */ /* 0x080fe20000400000 */
[----:B------:R-:W-:Y:S01]  /*108a0*/  FMUL R218, R218, R2 ;  /* 0x00000002dada7220 */ /* 0x000fe20000400000 */
[----:B------:R-:W-:Y:S01]  /*108b0*/  F2FP.BF16.F32.PACK_AB R234, RZ, R234 ;  /* 0x000000eaffea723e */ /* 0x000fe200000010ff */
[-C--:B------:R-:W-:Y:S01]  /*108c0*/  FMUL R86, R86, R2.reuse ;  /* 0x0000000256567220 */ /* 0x080fe20000400000 */
[-C--:B------:R-:W-:Y:S01]  /*108d0*/  FMUL R231, R231, R2.reuse ;  /* 0x00000002e7e77220 */ /* 0x080fe20000400000 */
[-C--:B------:R-:W-:Y:S01]  /*108e0*/  FMUL R217, R217, R2.reuse ;  /* 0x00000002d9d97220 */ /* 0x080fe20000400000 */
[-C--:B------:R-:W-:Y:S01]  /*108f0*/  FMUL R224, R224, R2.reuse ;  /* 0x00000002e0e07220 */ /* 0x080fe20000400000 */
[-C--:B------:R-:W-:Y:S01]  /*10900*/  FMUL R216, R216, R2.reuse ;  /* 0x00000002d8d87220 */ /* 0x080fe20000400000 */
[-C--:B------:R-:W-:Y:S01]  /*10910*/  FMUL R87, R87, R2.reuse ;  /* 0x0000000257577220 */ /* 0x080fe20000400000 */
[-C--:B------:R-:W-:Y:S01]  /*10920*/  FMUL R230, R230, R2.reuse ;  /* 0x00000002e6e67220 */ /* 0x080fe20000400000 */
[-C--:B------:R-:W-:Y:S01]  /*10930*/  FMUL R223, R223, R2.reuse ;  /* 0x00000002dfdf7220 */ /* 0x080fe20000400000 */
[----:B------:R-:W-:Y:S01]  /*10940*/  FMUL R23, R23, R2 ;  /* 0x0000000217177220 */ /* 0x000fe20000400000 */
[----:B------:R-:W-:Y:S01]  /*10950*/  @P2 STG.E.U16 desc[UR36][R6.64+0x52], R233 ;  /* 0x000052e906002986 */ /* 0x000fe2000c101524 */
[----:B------:R-:W-:-:S03]  /*10960*/  ISETP.GT.AND P2, PT, R0, 0x31, P1 ;  /* 0x000000310000780c */ /* 0x000fc60000f44270 */
        /* <DEDUP_REMOVED lines=12> */
[----:B------:R0:W-:Y:S01]  /*10a30*/  @P3 STG.E.U16 desc[UR36][R6.64+0x70], R219 ;  /* 0x000070db06003986 */ /* 0x0001e2000c101524 */
[----:B------:R-:W-:Y:S02]  /*10a40*/  ISETP.GT.AND P3, PT, R0, 0x40, P1 ;  /* 0x000000400000780c */ /* 0x000fe40000f64270 */
[----:B------:R-:W-:Y:S01]  /*10a50*/  F2FP.BF16.F32.PACK_AB R225, RZ, R225 ;  /* 0x000000e1ffe1723e */ /* 0x000fe200000010ff */
        /* <DEDUP_REMOVED lines=8> */
[----:B0-----:R-:W-:Y:S01]  /*10ae0*/  F2FP.BF16.F32.PACK_AB R219, RZ, R85 ;  /* 0x00000055ffdb723e */ /* 0x001fe200000010ff */
[-C--:B------:R-:W-:Y:S01]  /*10af0*/  FMUL R236, R84, R2.reuse ;  /* 0x0000000254ec7220 */ /* 0x080fe20000400000 */
[-C--:B---3--:R-:W-:Y:S01]  /*10b00*/  FMUL R9, R9, R2.reuse ;  /* 0x0000000209097220 */ /* 0x088fe20000400000 */
[-C--:B----4-:R-:W-:Y:S01]  /*10b10*/  FMUL R10, R10, R2.reuse ;  /* 0x000000020a0a7220 */ /* 0x090fe20000400000 */
[----:B------:R-:W-:Y:S01]  /*10b20*/  FMUL R11, R11, R2 ;  /* 0x000000020b0b7220 */ /* 0x000fe20000400000 */
[----:B------:R0:W-:Y:S01]  /*10b30*/  @P2 STG.E.U16 desc[UR36][R6.64+0x72], R219 ;  /* 0x000072db06002986 */ /* 0x0001e2000c101524 */
        /* <DEDUP_REMOVED lines=8> */
[-C--:B------:R-:W-:Y:S01]  /*10bc0*/  FMUL R12, R12, R2.reuse ;  /* 0x000000020c0c7220 */ /* 0x080fe20000400000 */
[----:B------:R-:W-:Y:S01]  /*10bd0*/  F2FP.BF16.F32.PACK_AB R231, RZ, R231 ;  /* 0x000000e7ffe7723e */ /* 0x000fe200000010ff */
[-C--:B------:R-:W-:Y:S01]  /*10be0*/  FMUL R13, R13, R2.reuse ;  /* 0x000000020d0d7220 */ /* 0x080fe20000400000 */
[----:B------:R-:W-:Y:S01]  /*10bf0*/  F2FP.BF16.F32.PACK_AB R217, RZ, R217 ;  /* 0x000000d9ffd9723e */ /* 0x000fe200000010ff */
[-C--:B------:R-:W-:Y:S01]  /*10c00*/  FMUL R14, R14, R2.reuse ;  /* 0x000000020e0e7220 */ /* 0x080fe20000400000 */
[----:B0-----:R-:W-:Y:S01]  /*10c10*/  PRMT R219, R220, 0x7610, R219 ;  /* 0x00007610dcdb7816 */ /* 0x001fe200000000db */
[----:B------:R-:W-:Y:S01]  /*10c20*/  FMUL R15, R15, R2 ;  /* 0x000000020f0f7220 */ /* 0x000fe20000400000 */
[----:B------:R-:W-:Y:S01]  /*10c30*/  F2FP.BF16.F32.PACK_AB R224, RZ, R224 ;  /* 0x000000e0ffe0723e */ /* 0x000fe200000010ff */
[-C--:B------:R-:W-:Y:S01]  /*10c40*/  FMUL R19, R19, R2.reuse ;  /* 0x0000000213137220 */ /* 0x080fe20000400000 */
[----:B------:R-:W-:Y:S01]  /*10c50*/  PRMT R220, R231, 0x7610, R220 ;  /* 0x00007610e7dc7816 */ /* 0x000fe200000000dc */
[----:B------:R-:W-:Y:S01]  /*10c60*/  FMUL R18, R18, R2 ;  /* 0x0000000212127220 */ /* 0x000fe20000400000 */
[----:B-1----:R-:W-:Y:S01]  /*10c70*/  PRMT R218, R217, 0x7610, R218 ;  /* 0x00007610d9da7816 */ /* 0x002fe200000000da */
        /* <DEDUP_REMOVED lines=11> */
[----:B------:R-:W-:Y:S01]  /*10d30*/  FMUL R21, R21, R2 ;  /* 0x0000000215157220 */ /* 0x000fe20000400000 */
[----:B------:R-:W-:Y:S01]  /*10d40*/  F2FP.BF16.F32.PACK_AB R230, RZ, R230 ;  /* 0x000000e6ffe6723e */ /* 0x000fe200000010ff */
[----:B------:R-:W-:Y:S01]  /*10d50*/  USHF.L.U32 UR12, UR8, 0x8, URZ ;  /* 0x00000008080c7899 */ /* 0x000fe2000800063f */
[----:B------:R-:W-:Y:S01]  /*10d60*/  F2FP.BF16.F32.PACK_AB R223, RZ, R223 ;  /* 0x000000dfffdf723e */ /* 0x000fe200000010ff */
[----:B------:R-:W-:Y:S01]  /*10d70*/  USHF.L.U64.HI UR11, UR8, 0x8, UR9 ;  /* 0x00000008080b7899 */ /* 0x000fe20008010209 */
[----:B------:R-:W-:Y:S01]  /*10d80*/  FMUL R152, R152, R2 ;  /* 0x0000000298987220 */ /* 0x000fe20000400000 */
[----:B0-----:R-:W-:Y:S01]  /*10d90*/  PRMT R218, R216, 0x7610, R218 ;  /* 0x00007610d8da7816 */ /* 0x001fe200000000da */
[----:B------:R0:W-:Y:S01]  /*10da0*/  @P2 STG.E.U16 desc[UR36][R6.64+0x92], R217 ;  /* 0x000092d906002986 */ /* 0x0001e2000c101524 */
[----:B------:R-:W-:-:S03]  /*10db0*/  ISETP.GT.AND P2, PT, R0, 0x51, P1 ;  /* 0x000000510000780c */ /* 0x000fc60000f44270 */
[----:B------:R-:W-:Y:S01]  /*10dc0*/  @P4 STG.E.U16 desc[UR36][R4.64+0xa0], R230 ;  /* 0x0000a0e604004986 */ /* 0x000fe2000c101524 */
[----:B------:R-:W-:-:S03]  /*10dd0*/  ISETP.GT.AND P4, PT, R0, 0x58, P0 ;  /* 0x000000580000780c */ /* 0x000fc60000784270 */
[----:B------:R-:W-:Y:S01]  /*10de0*/  @P5 STG.E.U16 desc[UR36][R4.64+0xa2], R223 ;  /* 0x0000a2df04005986 */ /* 0x000fe2000c101524 */
[----:B------:R-:W-:-:S03]  /*10df0*/  ISETP.GT.AND P5, PT, R0, 0x59, P0 ;  /* 0x000000590000780c */ /* 0x000fc600007a4270 */
[----:B------:R-:W-:Y:S01]  /*10e00*/  @P3 STG.E.U16 desc[UR36][R6.64+0xa0], R218 ;  /* 0x0000a0da06003986 */ /* 0x000fe2000c101524 */
[----:B------:R-:W-:Y:S02]  /*10e10*/  ISETP.GT.AND P3, PT, R0, 0x58, P1 ;  /* 0x000000580000780c */ /* 0x000fe40000f64270 */
[----:B------:R-:W-:Y:S01]  /*10e20*/  F2FP.BF16.F32.PACK_AB R23, RZ, R23 ;  /* 0x00000017ff17723e */ /* 0x000fe200000010ff */
[-C--:B------:R-:W-:Y:S01]  /*10e30*/  FMUL R153, R153, R2.reuse ;  /* 0x0000000299997220 */ /* 0x080fe20000400000 */
[----:B------:R-:W-:Y:S01]  /*10e40*/  F2FP.BF16.F32.PACK_AB R216, RZ, R17 ;  /* 0x00000011ffd8723e */ /* 0x000fe200000010ff */
[-C--:B------:R-:W-:Y:S01]  /*10e50*/  FMUL R154, R154, R2.reuse ;  /* 0x000000029a9a7220 */ /* 0x080fe20000400000 */
[----:B------:R-:W-:Y:S01]  /*10e60*/  F2FP.BF16.F32.PACK_AB R229, RZ, R229 ;  /* 0x000000e5ffe5723e */ /* 0x000fe200000010ff */
[----:B------:R-:W-:Y:S01]  /*10e70*/  FMUL R155, R155, R2 ;  /* 0x000000029b9b7220 */ /* 0x000fe20000400000 */
[----:B------:R-:W-:Y:S01]  /*10e80*/  F2FP.BF16.F32.PACK_AB R222, RZ, R222 ;  /* 0x000000deffde723e */ /* 0x000fe200000010ff */
[----:B------:R-:W-:Y:S01]  /*10e90*/  FMUL R159, R159, R2 ;  /* 0x000000029f9f7220 */ /* 0x000fe20000400000 */
[----:B0-----:R-:W-:Y:S01]  /*10ea0*/  PRMT R217, R23, 0x7610, R217 ;  /* 0x0000761017d97816 */ /* 0x001fe200000000d9 */
[----:B------:R-:W-:Y:S01]  /*10eb0*/  @P2 STG.E.U16 desc[UR36][R6.64+0xa2], R216 ;  /* 0x0000a2d806002986 */ /* 0x000fe2000c101524 */
        /* <DEDUP_REMOVED lines=8> */
[----:B------:R-:W-:Y:S01]  /*10f40*/  FMUL R160, R160, R2 ;  /* 0x00000002a0a07220 */ /* 0x000fe20000400000 */
[----:B------:R-:W-:Y:S01]  /*10f50*/  F2FP.BF16.F32.PACK_AB R228, RZ, R228 ;  /* 0x000000e4ffe4723e */ /* 0x000fe200000010ff */
[-C--:B------:R-:W-:Y:S01]  /*10f60*/  FMUL R161, R161, R2.reuse ;  /* 0x00000002a1a17220 */ /* 0x080fe20000400000 */
[----:B------:R-:W-:Y:S01]  /*10f70*/  F2FP.BF16.F32.PACK_AB R221, RZ, R221 ;  /* 0x000000ddffdd723e */ /* 0x000fe200000010ff */
[----:B------:R-:W-:Y:S01]  /*10f80*/  FMUL R162, R162, R2 ;  /* 0x00000002a2a27220 */ /* 0x000fe20000400000 */
[----:B------:R-:W-:Y:S01]  /*10f90*/  F2FP.BF16.F32.PACK_AB R22, RZ, R22 ;  /* 0x00000016ff16723e */ /* 0x000fe200000010ff */
        /* <DEDUP_REMOVED lines=43> */
[-C--:B--2---:R-:W-:Y:S01]  /*11250*/  FMUL R8, R8, R2.reuse ;  /* 0x0000000208087220 */ /* 0x084fe20000400000 */
[-C--:B------:R-:W-:Y:S01]  /*11260*/  FMUL R178, R178, R2.reuse ;  /* 0x00000002b2b27220 */ /* 0x080fe20000400000 */
[-C--:B------:R-:W-:Y:S01]  /*11270*/  FMUL R179, R179, R2.reuse ;  /* 0x00000002b3b37220 */ /* 0x080fe20000400000 */
[-C--:B------:R-:W-:Y:S01]  /*11280*/  FMUL R180, R180, R2.reuse ;  /* 0x00000002b4b47220 */ /* 0x080fe20000400000 */
[----:B------:R-:W-:Y:S01]  /*11290*/  FMUL R181, R181, R2 ;  /* 0x00000002b5b57220 */ /* 0x000fe20000400000 */
[----:B------:R-:W-:Y:S01]  /*112a0*/  F2FP.BF16.F32.PACK_AB R8, RZ, R8 ;  /* 0x00000008ff08723e */ /* 0x000fe200000010ff */
[-C--:B------:R-:W-:Y:S01]  /*112b0*/  FMUL R182, R182, R2.reuse ;  /* 0x00000002b6b67220 */ /* 0x080fe20000400000 */
[-C--:B------:R-:W-:Y:S01]  /*112c0*/  FMUL R183, R183, R2.reuse ;  /* 0x00000002b7b77220 */ /* 0x080fe20000400000 */
[-C--:B------:R-:W-:Y:S01]  /*112d0*/  FMUL R184, R184, R2.reuse ;  /* 0x00000002b8b87220 */ /* 0x080fe20000400000 */
[----:B------:R-:W-:Y:S01]  /*112e0*/  FMUL R185, R185, R2 ;  /* 0x00000002b9b97220 */ /* 0x000fe20000400000 */
[----:B------:R0:W-:Y:S01]  /*112f0*/  @P4 STG.E.U16 desc[UR36][R4.64+0xd0], R8 ;  /* 0x0000d00804004986 */ /* 0x0001e2000c101524 */
[----:B------:R-:W-:-:S03]  /*11300*/  ISETP.GT.AND P4, PT, R0, 0x70, P0 ;  /* 0x000000700000780c */ /* 0x000fc60000784270 */
[----:B------:R-:W-:Y:S01]  /*11310*/  @P3 STG.E.U16 desc[UR36][R6.64+0xd0], R10 ;  /* 0x0000d00a06003986 */ /* 0x000fe2000c101524 */
[----:B------:R-:W-:-:S03]  /*11320*/  ISETP.GT.AND P3, PT, R0, 0x70, P1 ;  /* 0x000000700000780c */ /* 0x000fc60000f64270 */
[----:B------:R-:W-:Y:S01]  /*11330*/  @P2 STG.E.U16 desc[UR36][R6.64+0xd2], R11 ;  /* 0x0000d20b06002986 */ /* 0x000fe2000c101524 */
[----:B------:R-:W-:-:S03]  /*11340*/  ISETP.GT.AND P2, PT, R0, 0x71, P1 ;  /* 0x000000710000780c */ /* 0x000fc60000f44270 */
[----:B------:R-:W-:Y:S04]  /*11350*/  @P5 STG.E.U16 desc[UR36][R4.64+0xe2], R13 ;  /* 0x0000e20d04005986 */ /* 0x000fe8000c101524 */
[----:B------:R-:W-:Y:S01]  /*11360*/  @P4 STG.E.U16 desc[UR36][R4.64+0xe0], R12 ;  /* 0x0000e00c04004986 */ /* 0x000fe2000c101524 */
[----:B------:R-:W-:-:S03]  /*11370*/  ISETP.GT.AND P4, PT, R0, 0x78, P0 ;  /* 0x000000780000780c */ /* 0x000fc60000784270 */
[----:B------:R-:W-:Y:S01]  /*11380*/  @P3 STG.E.U16 desc[UR36][R6.64+0xe0], R14 ;  /* 0x0000e00e06003986 */ /* 0x000fe2000c101524 */
[C---:B------:R-:W-:Y:S02]  /*11390*/  ISETP.GT.AND P3, PT, R0.reuse, 0x78, P1 ;  /* 0x000000780000780c */ /* 0x040fe40000f64270 */
[----:B------:R-:W-:Y:S01]  /*113a0*/  ISETP.GT.AND P0, PT, R0, 0x79, P0 ;  /* 0x000000790000780c */ /* 0x000fe20000704270 */
[----:B------:R-:W-:Y:S01]  /*113b0*/  FMUL R186, R186, R2 ;  /* 0x00000002baba7220 */ /* 0x000fe20000400000 */
[----:B------:R-:W-:Y:S01]  /*113c0*/  ISETP.GT.AND P1, PT, R0, 0x79, P1 ;  /* 0x000000790000780c */ /* 0x000fe20000f24270 */
[----:B------:R-:W-:Y:S04]  /*113d0*/  @P2 STG.E.U16 desc[UR36][R6.64+0xe2], R15 ;  /* 0x0000e20f06002986 */ /* 0x000fe8000c101524 */
[----:B------:R-:W-:Y:S04]  /*113e0*/  @P4 STG.E.U16 desc[UR36][R4.64+0xf0], R18 ;  /* 0x0000f01204004986 */ /* 0x000fe8000c101524 */
[----:B0-----:R-:W-:-:S02]  /*113f0*/  @P3 IMAD.MOV.U32 R8, RZ, RZ, R6 ;  /* 0x000000ffff083224 */ /* 0x001fc400078e0006 */
[----:B------:R-:W-:Y:S01]  /*11400*/  FMUL R187, R187, R2 ;  /* 0x00000002bbbb7220 */ /* 0x000fe20000400000 */
[----:B------:R-:W-:Y:S01]  /*11410*/  @P3 IMAD.MOV.U32 R9, RZ, RZ, R7 ;  /* 0x000000ffff093224 */ /* 0x000fe200078e0007 */
[----:B------:R-:W-:Y:S01]  /*11420*/  @P0 STG.E.U16 desc[UR36][R4.64+0xf2], R19 ;  /* 0x0000f21304000986 */ /* 0x000fe2000c101524 */
[----:B------:R-:W-:-:S03]  /*11430*/  ISETP.GT.AND P0, PT, R3, 0x80, PT ;  /* 0x000000800300780c */ /* 0x000fc60003f04270 */
[----:B------:R0:W-:Y:S01]  /*11440*/  @P3 STG.E.U16 desc[UR36][R8.64+0xf0], R20 ;  /* 0x0000f01408003986 */ /* 0x0001e2000c101524 */
[C---:B------:R-:W-:Y:S02]  /*11450*/  ISETP.GT.AND P4, PT, R0.reuse, RZ, P0 ;  /* 0x000000ff0000720c */ /* 0x040fe40000784270 */
[----:B------:R-:W-:Y:S01]  /*11460*/  ISETP.GT.AND P2, PT, R0, 0x1, P0 ;  /* 0x000000010000780c */ /* 0x000fe20000744270 */
        /* <DEDUP_REMOVED lines=8> */
[----:B0-----:R-:W-:-:S02]  /*114f0*/  @P1 IMAD.MOV.U32 R8, RZ, RZ, R6 ;  /* 0x000000ffff081224 */ /* 0x001fc400078e0006 */
[-C--:B------:R-:W-:Y:S01]  /*11500*/  FMUL R196, R196, R2.reuse ;  /* 0x00000002c4c47220 */ /* 0x080fe20000400000 */
[----:B------:R-:W-:Y:S01]  /*11510*/  @P1 IMAD.MOV.U32 R9, RZ, RZ, R7 ;  /* 0x000000ffff091224 */ /* 0x000fe200078e0007 */
[----:B------:R-:W-:Y:S01]  /*11520*/  IADD3 R6, P3, R4, UR12, RZ ;  /* 0x0000000c04067c10 */ /* 0x000fe2000ff7e0ff */
[-C--:B------:R-:W-:Y:S01]  /*11530*/  FMUL R197, R197, R2.reuse ;  /* 0x00000002c5c57220 */ /* 0x080fe20000400000 */
[-C--:B------:R-:W-:Y:S01]  /*11540*/  FMUL R198, R198, R2.reuse ;  /* 0x00000002c6c67220 */ /* 0x080fe20000400000 */
[-C--:B------:R-:W-:Y:S01]  /*11550*/  FMUL R199, R199, R2.reuse ;  /* 0x00000002c7c77220 */ /* 0x080fe20000400000 */
[----:B------:R0:W-:Y:S01]  /*11560*/  @P1 STG.E.U16 desc[UR36][R8.64+0xf2], R21 ;  /* 0x0000f21508001986 */ /* 0x0001e2000c101524 */
[----:B------:R-:W-:Y:S02]  /*11570*/  ISETP.GT.AND P1, PT, R3, 0x88, PT ;  /* 0x000000880300780c */ /* 0x000fe40003f24270 */
[----:B------:R-:W-:Y:S01]  /*11580*/  IADD3.X R7, R5, UR11, RZ, P3, !PT ;  /* 0x0000000b05077c10 */ /* 0x000fe20009ffe4ff */
[-C--:B------:R-:W-:Y:S01]  /*11590*/  FMUL R200, R200, R2.reuse ;  /* 0x00000002c8c87220 */ /* 0x080fe20000400000 */
[----:B------:R-:W-:Y:S01]  /*115a0*/  ISETP.GT.AND P3, PT, R0, RZ, P1 ;  /* 0x000000ff0000720c */ /* 0x000fe20000f64270 */
[----:B------:R-:W-:Y:S01]  /*115b0*/  FMUL R201, R201, R2 ;  /* 0x00000002c9c97220 */ /* 0x000fe20000400000 */
[----:B------:R-:W-:Y:S01]  /*115c0*/  IADD3 R12, P5, R6, UR5, RZ ;  /* 0x00000005060c7c10 */ /* 0x000fe2000ffbe0ff */
[----:B------:R-:W-:Y:S01]  /*115d0*/  @P4 STG.E.U16 desc[UR36][R6.64], R152 ;  /* 0x0000009806004986 */ /* 0x000fe2000c101524 */
[----:B------:R-:W-:-:S02]  /*115e0*/  ISETP.GT.AND P4, PT, R0, 0x1, P1 ;  /* 0x000000010000780c */ /* 0x000fc40000f84270 */
[----:B------:R-:W-:Y:S01]  /*115f0*/  IADD3.X R13, R7, UR4, RZ, P5, !PT ;  /* 0x00000004070d7c10 */ /* 0x000fe2000affe4ff */
[----:B------:R-:W-:Y:S01]  /*11600*/  @P2 STG.E.U16 desc[UR36][R6.64+0x2], R153 ;  /* 0x0000029906002986 */ /* 0x000fe2000c101524 */
[----:B------:R-:W-:Y:S01]  /*11610*/  IADD3 R14, P2, R6, UR5, RZ ;  /* 0x00000005060e7c10 */ /* 0x000fe2000ff5e0ff */
[-C--:B------:R-:W-:Y:S01]  /*11620*/  FMUL R202, R202, R2.reuse ;  /* 0x00000002caca7220 */ /* 0x080fe20000400000 */
[-C--:B------:R-:W-:Y:S01]  /*11630*/  FMUL R203, R203, R2.reuse ;  /* 0x00000002cbcb7220 */ /* 0x080fe20000400000 */
[-C--:B------:R-:W-:Y:S01]  /*11640*/  FMUL R204, R204, R2.reuse ;  /* 0x00000002cccc7220 */ /* 0x080fe20000400000 */
[----:B------:R-:W-:Y:S01]  /*11650*/  IADD3.X R15, R7, UR4, RZ, P2, !PT ;  /* 0x00000004070f7c10 */ /* 0x000fe200097fe4ff */
[----:B------:R1:W-:Y:S01]  /*11660*/  @P3 STG.E.U16 desc[UR36][R12.64], R154 ;  /* 0x0000009a0c003986 */ /* 0x0003e2000c101524 */
[----:B------:R-:W-:Y:S01]  /*11670*/  ISETP.GT.AND P3, PT, R0, 0x8, P0 ;  /* 0x000000080000780c */ /* 0x000fe20000764270 */
[----:B0-----:R-:W-:Y:S02]  /*11680*/  FMUL R8, R156, R2 ;  /* 0x000000029c087220 */ /* 0x001fe40000400000 */
[----:B------:R-:W-:Y:S01]  /*11690*/  @P4 STG.E.U16 desc[UR36][R14.64+0x2], R155 ;  /* 0x0000029b0e004986 */ /* 0x000fe2000c101524 */
[----:B------:R-:W-:-:S02]  /*116a0*/  ISETP.GT.AND P4, PT, R0, 0x9, P0 ;  /* 0x000000090000780c */ /* 0x000fc40000784270 */
[----:B------:R-:W-:Y:S01]  /*116b0*/  ISETP.GT.AND P2, PT, R0, 0x8, P1 ;  /* 0x000000080000780c */ /* 0x000fe20000f44270 */
[----:B------:R-:W-:Y:S01]  /*116c0*/  FMUL R10, R157, R2 ;  /* 0x000000029d0a7220 */ /* 0x000fe20000400000 */
[----:B------:R-:W-:Y:S01]  /*116d0*/  F2FP.BF16.F32.PACK_AB R8, RZ, R8 ;  /* 0x00000008ff08723e */ /* 0x000fe200000010ff */
[-C--:B------:R-:W-:Y:S01]  /*116e0*/  FMUL R205, R205, R2.reuse ;  /* 0x00000002cdcd7220 */ /* 0x080fe20000400000 */
[-C--:B------:R-:W-:Y:S01]  /*116f0*/  FMUL R206, R206, R2.reuse ;  /* 0x00000002cece7220 */ /* 0x080fe20000400000 */
[----:B-1----:R-:W-:Y:S02]  /*11700*/  IMAD.U32 R13, RZ, RZ, UR5 ;  /* 0x00000005ff0d7e24 */ /* 0x002fe4000f8e00ff */
[-C--:B------:R-:W-:Y:S01]  /*11710*/  FMUL R9, R158, R2.reuse ;  /* 0x000000029e097220 */ /* 0x080fe20000400000 */
[----:B------:R-:W-:Y:S02]  /*11720*/  IMAD.U32 R11, RZ, RZ, UR4 ;  /* 0x00000004ff0b7e24 */ /* 0x000fe4000f8e00ff */
[-C--:B------:R-:W-:Y:S01]  /*11730*/  FMUL R207, R207, R2.reuse ;  /* 0x00000002cfcf7220 */ /* 0x080fe20000400000 */
[----:B------:R-:W-:Y:S01]  /*11740*/  FMUL R208, R208, R2 ;  /* 0x00000002d0d07220 */ /* 0x000fe20000400000 */
[----:B------:R-:W-:Y:S01]  /*11750*/  IADD3 R12, P5, P6, R13, UR12, R4 ;  /* 0x0000000c0d0c7c10 */ /* 0x000fe2000febe004 */
[----:B------:R0:W-:Y:S01]  /*11760*/  @P3 STG.E.U16 desc[UR36][R6.64+0x10], R8 ;  /* 0x0000100806003986 */ /* 0x0001e2000c101524 */
[----:B------:R-:W-:-:S02]  /*11770*/  F2FP.BF16.F32.PACK_AB R10, RZ, R10 ;  /* 0x0000000aff0a723e */ /* 0x000fc400000010ff */
[----:B------:R-:W-:Y:S01]  /*11780*/  F2FP.BF16.F32.PACK_AB R9, RZ, R9 ;  /* 0x00000009ff09723e */ /* 0x000fe200000010ff */
[-C--:B------:R-:W-:Y:S01]  /*11790*/  FMUL R209, R209, R2.reuse ;  /* 0x00000002d1d17220 */ /* 0x080fe20000400000 */
[----:B------:R-:W-:Y:S01]  /*117a0*/  IADD3.X R13, R11, UR11, R5, P5, P6 ;  /* 0x0000000b0b0d7c10 */ /* 0x000fe2000afec405 */
[----:B------:R-:W-:Y:S01]  /*117b0*/  FMUL R210, R210, R2 ;  /* 0x00000002d2d27220 */ /* 0x000fe20000400000 */
[C---:B------:R-:W-:Y:S01]  /*117c0*/  ISETP.GT.AND P3, PT, R0.reuse, 0x9, P1 ;  /* 0x000000090000780c */ /* 0x040fe20000f64270 */
[----:B------:R-:W-:Y:S04]  /*117d0*/  @P4 STG.E.U16 desc[UR36][R6.64+0x12], R10 ;  /* 0x0000120a06004986 */ /* 0x000fe8000c101524 */
[----:B------:R1:W-:Y:S01]  /*117e0*/  @P2 STG.E.U16 desc[UR36][R12.64+0x10], R9 ;  /* 0x000010090c002986 */ /* 0x0003e2000c101524 */
[----:B------:R-:W-:-:S02]  /*117f0*/  ISETP.GT.AND P2, PT, R0, 0x10, P0 ;  /* 0x000000100000780c */ /* 0x000fc40000744270 */
[----:B------:R-:W-:Y:S01]  /*11800*/  F2FP.BF16.F32.PACK_AB R159, RZ, R159 ;  /* 0x0000009fff9f723e */ /* 0x000fe200000010ff */
[-C--:B------:R-:W-:Y:S01]  /*11810*/  FMUL R211, R211, R2.reuse ;  /* 0x00000002d3d37220 */ /* 0x080fe20000400000 */
[----:B------:R-:W-:Y:S01]  /*11820*/  ISETP.GT.AND P5, PT, R0, 0x10, P1 ;  /* 0x000000100000780c */ /* 0x000fe20000fa4270 */
[----:B------:R-:W-:Y:S01]  /*11830*/  FMUL R212, R212, R2 ;  /* 0x00000002d4d47220 */ /* 0x000fe20000400000 */
[----:B------:R-:W-:Y:S01]  /*11840*/  F2FP.BF16.F32.PACK_AB R160, RZ, R160 ;  /* 0x000000a0ffa0723e */ /* 0x000fe200000010ff */
[----:B------:R-:W-:Y:S01]  /*11850*/  FMUL R213, R213, R2 ;  /* 0x00000002d5d57220 */ /* 0x000fe20000400000 */
[----:B0-----:R-:W-:Y:S01]  /*11860*/  @P3 MOV R8, R12 ;  /* 0x0000000c00083202 */ /* 0x001fe20000000f00 */
[-C--:B------:R-:W-:Y:S01]  /*11870*/  FMUL R214, R214, R2.reuse ;  /* 0x00000002d6d67220 */ /* 0x080fe20000400000 */
[-C--:B------:R-:W-:Y:S01]  /*11880*/  FMUL R215, R215, R2.reuse ;  /* 0x00000002d7d77220 */ /* 0x080fe20000400000 */
[----:B-1----:R-:W-:Y:S01]  /*11890*/  @P3 IMAD.MOV.U32 R9, RZ, RZ, R13 ;  /* 0x000000ffff093224 */ /* 0x002fe200078e000d */
[----:B------:R-:W-:Y:S01]  /*118a0*/  ISETP.GT.AND P4, PT, R0, 0x11, P0 ;  /* 0x000000110000780c */ /* 0x000fe20000784270 */
[-C--:B------:R-:W-:Y:S01]  /*118b0*/  FMUL R88, R88, R2.reuse ;  /* 0x0000000258587220 */ /* 0x080fe20000400000 */
[-C--:B------:R-:W-:Y:S01]  /*118c0*/  FMUL R89, R89, R2.reuse ;  /* 0x0000000259597220 */ /* 0x080fe20000400000 */
[----:B------:R-:W-:Y:S01]  /*118d0*/  FMUL R90, R90, R2 ;  /* 0x000000025a5a7220 */ /* 0x000fe20000400000 */
[----:B------:R0:W-:Y:S04]  /*118e0*/  @P3 STG.E.U16 desc[UR36][R8.64+0x12], R159 ;  /* 0x0000129f08003986 */ /* 0x0001e8000c101524 */
[----:B------:R-:W-:Y:S01]  /*118f0*/  @P2 STG.E.U16 desc[UR36][R6.64+0x20], R160 ;  /* 0x000020a006002986 */ /* 0x000fe2000c101524 */
[----:B------:R-:W-:-:S02]  /*11900*/  ISETP.GT.AND P2, PT, R0, 0x11, P1 ;  /* 0x000000110000780c */ /* 0x000fc40000f44270 */
[----:B------:R-:W-:Y:S01]  /*11910*/  F2FP.BF16.F32.PACK_AB R161, RZ, R161 ;  /* 0x000000a1ffa1723e */ /* 0x000fe200000010ff */
[----:B------:R-:W-:Y:S01]  /*11920*/  FMUL R91, R91, R2 ;  /* 0x000000025b5b7220 */ /* 0x000fe20000400000 */
[----:B------:R-:W-:Y:S01]  /*11930*/  F2FP.BF16.F32.PACK_AB R162, RZ, R162 ;  /* 0x000000a2ffa2723e */ /* 0x000fe200000010ff */
[-C--:B------:R-:W-:Y:S01]  /*11940*/  FMUL R92, R92, R2.reuse ;  /* 0x000000025c5c7220 */ /* 0x080fe20000400000 */
[-C--:B------:R-:W-:Y:S01]  /*11950*/  FMUL R93, R93, R2.reuse ;  /* 0x000000025d5d7220 */ /* 0x080fe20000400000 */
[----:B0-----:R-:W-:Y:S02]  /*11960*/  @P5 IMAD.MOV.U32 R8, RZ, RZ, R12 ;  /* 0x000000ffff085224 */ /* 0x001fe400078e000c */
[----:B------:R-:W-:Y:S01]  /*11970*/  FMUL R94, R94, R2 ;  /* 0x000000025e5e7220 */ /* 0x000fe20000400000 */
[----:B------:R-:W-:Y:S01]  /*11980*/  @P5 IMAD.MOV.U32 R9, RZ, RZ, R13 ;  /* 0x000000ffff095224 */ /* 0x000fe200078e000d */
[----:B------:R-:W-:Y:S01]  /*11990*/  @P4 STG.E.U16 desc[UR36][R6.64+0x22], R161 ;  /* 0x000022a106004986 */ /* 0x000fe2000c101524 */
[----:B------:R-:W-:-:S03]  /*119a0*/  F2FP.BF16.F32.PACK_AB R163, RZ, R163 ;  /* 0x000000a3ffa3723e */ /* 0x000fc600000010ff */
[----:B------:R0:W-:Y:S01]  /*119b0*/  @P5 STG.E.U16 desc[UR36][R8.64+0x20], R162 ;  /* 0x000020a208005986 */ /* 0x0001e2000c101524 */
[C---:B------:R-:W-:Y:S02]  /*119c0*/  ISETP.GT.AND P5, PT, R0.reuse, 0x18, P1 ;  /* 0x000000180000780c */ /* 0x040fe40000fa4270 */
[C---:B------:R-:W-:Y:S01]  /*119d0*/  ISETP.GT.AND P3, PT, R0.reuse, 0x18, P0 ;  /* 0x000000180000780c */ /* 0x040fe20000764270 */
[-C--:B------:R-:W-:Y:S01]  /*119e0*/  FMUL R95, R95, R2.reuse ;  /* 0x000000025f5f7220 */ /* 0x080fe20000400000 */
[----:B------:R-:W-:Y:S01]  /*119f0*/  ISETP.GT.AND P4, PT, R0, 0x19, P0 ;  /* 0x000000190000780c */ /* 0x000fe20000784270 */
        /* <DEDUP_REMOVED lines=8> */
[----:B------:R-:W-:Y:S02]  /*11a80*/  @P2 IMAD.MOV.U32 R9, RZ, RZ, R13 ;  /* 0x000000ffff092224 */ /* 0x000fe400078e000d */
[-C--:B------:R-:W-:Y:S01]  /*11a90*/  FMUL R103, R103, R2.reuse ;  /* 0x0000000267677220 */ /* 0x080fe20000400000 */
[-C--:B------:R-:W-:Y:S01]  /*11aa0*/  FMUL R104, R104, R2.reuse ;  /* 0x0000000268687220 */ /* 0x080fe20000400000 */
[-C--:B------:R-:W-:Y:S01]  /*11ab0*/  FMUL R105, R105, R2.reuse ;  /* 0x0000000269697220 */ /* 0x080fe20000400000 */
[----:B------:R-:W-:Y:S01]  /*11ac0*/  FMUL R106, R106, R2 ;  /* 0x000000026a6a7220 */ /* 0x000fe20000400000 */
[----:B------:R0:W-:Y:S01]  /*11ad0*/  @P2 STG.E.U16 desc[UR36][R8.64+0x22], R163 ;  /* 0x000022a308002986 */ /* 0x0001e2000c101524 */
[----:B------:R-:W-:Y:S02]  /*11ae0*/  ISETP.GT.AND P2, PT, R0, 0x19, P1 ;  /* 0x000000190000780c */ /* 0x000fe40000f44270 */
[----:B------:R-:W-:Y:S01]  /*11af0*/  F2FP.BF16.F32.PACK_AB R164, RZ, R164 ;  /* 0x000000a4ffa4723e */ /* 0x000fe200000010ff */
[-C--:B------:R-:W-:Y:S01]  /*11b00*/  FMUL R107, R107, R2.reuse ;  /* 0x000000026b6b7220 */ /* 0x080fe20000400000 */
[----:B------:R-:W-:Y:S01]  /*11b10*/  F2FP.BF16.F32.PACK_AB R165, RZ, R165 ;  /* 0x000000a5ffa5723e */ /* 0x000fe200000010ff */
[----:B------:R-:W-:Y:S01]  /*11b20*/  FMUL R108, R108, R2 ;  /* 0x000000026c6c7220 */ /* 0x000fe20000400000 */
[----:B------:R-:W-:Y:S01]  /*11b30*/  F2FP.BF16.F32.PACK_AB R166, RZ, R166 ;  /* 0x000000a6ffa6723e */ /* 0x000fe200000010ff */
[----:B------:R-:W-:Y:S01]  /*11b40*/  @P3 STG.E.U16 desc[UR36][R6.64+0x30], R164 ;  /* 0x000030a406003986 */ /* 0x000fe2000c101524 */
[----:B0-----:R-:W-:Y:S01]  /*11b50*/  @P5 IMAD.MOV.U32 R8, RZ, RZ, R12 ;  /* 0x000000ffff085224 */ /* 0x001fe200078e000c */
[----:B------:R-:W-:-:S02]  /*11b60*/  @P5 MOV R9, R13 ;  /* 0x0000000d00095202 */ /* 0x000fc40000000f00 */
        /* <DEDUP_REMOVED lines=28> */
[----:B0-----:R-:W-:-:S02]  /*11d30*/  @P5 IMAD.MOV.U32 R8, RZ, RZ, R12 ;  /* 0x000000ffff085224 */ /* 0x001fc400078e000c */
[----:B------:R-:W-:Y:S01]  /*11d40*/  FMUL R123, R123, R2 ;  /* 0x000000027b7b7220 */ /* 0x000fe20000400000 */
[----:B------:R-:W-:Y:S01]  /*11d50*/  @P5 IMAD.MOV.U32 R9, RZ, RZ, R13 ;  /* 0x000000ffff095224 */ /* 0x000fe200078e000d */
[----:B------:R-:W-:Y:S01]  /*11d60*/  @P4 STG.E.U16 desc[UR36][R6.64+0x42], R169 ;  /* 0x000042a906004986 */ /* 0x000fe2000c101524 */
[----:B------:R-:W-:-:S03]  /*11d70*/  F2FP.BF16.F32.PACK_AB R171, RZ, R171 ;  /* 0x000000abffab723e */ /* 0x000fc600000010ff */
[----:B------:R0:W-:Y:S01]  /*11d80*/  @P5 STG.E.U16 desc[UR36][R8.64+0x40], R170 ;  /* 0x000040aa08005986 */ /* 0x0001e2000c101524 */
[C---:B------:R-:W-:Y:S02]  /*11d90*/  ISETP.GT.AND P5, PT, R0.reuse, 0x28, P1 ;  /* 0x000000280000780c */ /* 0x040fe40000fa4270 */
[----:B------:R-:W-:Y:S01]  /*11da0*/  ISETP.GT.AND P3, PT, R0, 0x28, P0 ;  /* 0x000000280000780c */ /* 0x000fe20000764270 */
        /* <DEDUP_REMOVED lines=18> */
[----:B------:R-:W-:Y:S01]  /*11ed0*/  FMUL R136, R136, R2 ;  /* 0x0000000288887220 */ /* 0x000fe20000400000 */
[----:B------:R-:W-:Y:S01]  /*11ee0*/  F2FP.BF16.F32.PACK_AB R173, RZ, R173 ;  /* 0x000000adffad723e */ /* 0x000fe200000010ff */
[----:B------:R-:W2:Y:S01]  /*11ef0*/  LDL.LU R83, [R1+0x124] ;  /* 0x0001240001537983 */ /* 0x000ea20000300800 */
[----:B------:R-:W-:-:S02]  /*11f00*/  F2FP.BF16.F32.PACK_AB R174, RZ, R174 ;  /* 0x000000aeffae723e */ /* 0x000fc400000010ff */
[----:B0-----:R-:W-:Y:S01]  /*11f10*/  @P5 MOV R8, R12 ;  /* 0x0000000c00085202 */ /* 0x001fe20000000f00 */
[----:B------:R-:W-:Y:S01]  /*11f20*/  @P5 IMAD.MOV.U32 R9, RZ, RZ, R13 ;  /* 0x000000ffff095224 */ /* 0x000fe200078e000d */
[----:B------:R-:W-:Y:S01]  /*11f30*/  @P3 STG.E.U16 desc[UR36][R6.64+0x50], R172 ;  /* 0x000050ac06003986 */ /* 0x000fe2000c101524 */
[----:B------:R-:W-:-:S03]  /*11f40*/  F2FP.BF16.F32.PACK_AB R175, RZ, R175 ;  /* 0x000000afffaf723e */ /* 0x000fc600000010ff */
[----:B------:R-:W-:Y:S04]  /*11f50*/  @P4 STG.E.U16 desc[UR36][R6.64+0x52], R173 ;  /* 0x000052ad06004986 */ /* 0x000fe8000c101524 */
[----:B------:R0:W-:Y:S01]  /*11f60*/  @P5 STG.E.U16 desc[UR36][R8.64+0x50], R174 ;  /* 0x000050ae08005986 */ /* 0x0001e2000c101524 */
[C---:B------:R-:W-:Y:S02]  /*11f70*/  ISETP.GT.AND P5, PT, R0.reuse, 0x30, P1 ;  /* 0x000000300000780c */ /* 0x040fe40000fa4270 */
[----:B------:R-:W-:Y:S02]  /*11f80*/  ISETP.GT.AND P3, PT, R0, 0x30, P0 ;  /* 0x000000300000780c */ /* 0x000fe40000764270 */
[----:B------:R-:W-:Y:S02]  /*11f90*/  F2FP.BF16.F32.PACK_AB R176, RZ, R176 ;  /* 0x000000b0ffb0723e */ /* 0x000fe400000010ff */
[----:B------:R-:W-:-:S02]  /*11fa0*/  F2FP.BF16.F32.PACK_AB R177, RZ, R177 ;  /* 0x000000b1ffb1723e */ /* 0x000fc400000010ff */
[----:B------:R-:W-:Y:S02]  /*11fb0*/  F2FP.BF16.F32.PACK_AB R178, RZ, R178 ;  /* 0x000000b2ffb2723e */ /* 0x000fe400000010ff */
[----:B------:R-:W-:Y:S01]  /*11fc0*/  F2FP.BF16.F32.PACK_AB R179, RZ, R179 ;  /* 0x000000b3ffb3723e */ /* 0x000fe200000010ff */
[----:B0-----:R-:W-:Y:S01]  /*11fd0*/  @P2 IMAD.MOV.U32 R8, RZ, RZ, R12 ;  /* 0x000000ffff082224 */ /* 0x001fe200078e000c */
[----:B------:R-:W-:Y:S01]  /*11fe0*/  F2FP.BF16.F32.PACK_AB R180, RZ, R180 ;  /* 0x000000b4ffb4723e */ /* 0x000fe200000010ff */
[----:B------:R-:W-:Y:S01]  /*11ff0*/  @P2 IMAD.MOV.U32 R9, RZ, RZ, R13 ;  /* 0x000000ffff092224 */ /* 0x000fe200078e000d */
[C---:B------:R-:W-:Y:S02]  /*12000*/  ISETP.GT.AND P4, PT, R0.reuse, 0x31, P0 ;  /* 0x000000310000780c */ /* 0x040fe40000784270 */
[----:B------:R-:W-:Y:S02]  /*12010*/  F2FP.BF16.F32.PACK_AB R181, RZ, R181 ;  /* 0x000000b5ffb5723e */ /* 0x000fe400000010ff */
[----:B------:R-:W-:Y:S01]  /*12020*/  F2FP.BF16.F32.PACK_AB R182, RZ, R182 ;  /* 0x000000b6ffb6723e */ /* 0x000fe200000010ff */
[----:B------:R0:W-:Y:S01]  /*12030*/  @P2 STG.E.U16 desc[UR36][R8.64+0x52], R175 ;  /* 0x000052af08002986 */ /* 0x0001e2000c101524 */
[----:B------:R-:W-:-:S03]  /*12040*/  ISETP.GT.AND P2, PT, R0, 0x31, P1 ;  /* 0x000000310000780c */ /* 0x000fc60000f44270 */
[----:B------:R-:W-:Y:S04]  /*12050*/  @P3 STG.E.U16 desc[UR36][R6.64+0x60], R176 ;  /* 0x000060b006003986 */ /* 0x000fe8000c101524 */
[----:B------:R-:W-:Y:S01]  /*12060*/  @P4 STG.E.U16 desc[UR36][R6.64+0x62], R177 ;  /* 0x000062b106004986 */ /* 0x000fe2000c101524 */
[----:B0-----:R-:W-:Y:S01]  /*12070*/  @P5 IMAD.MOV.U32 R8, RZ, RZ, R12 ;  /* 0x000000ffff085224 */ /* 0x001fe200078e000c */
[----:B------:R-:W-:Y:S01]  /*12080*/  F2FP.BF16.F32.PACK_AB R183, RZ, R183 ;  /* 0x000000b7ffb7723e */ /* 0x000fe200000010ff */
[----:B------:R-:W-:Y:S01]  /*12090*/  @P5 IMAD.MOV.U32 R9, RZ, RZ, R13 ;  /* 0x000000ffff095224 */ /* 0x000fe200078e000d */
[----:B------:R-:W-:Y:S02]  /*120a0*/  F2FP.BF16.F32.PACK_AB R184, RZ, R184 ;  /* 0x000000b8ffb8723e */ /* 0x000fe400000010ff */
[----:B------:R-:W-:-:S02]  /*120b0*/  F2FP.BF16.F32.PACK_AB R185, RZ, R185 ;  /* 0x000000b9ffb9723e */ /* 0x000fc400000010ff */
[----:B------:R-:W-:Y:S01]  /*120c0*/  F2FP.BF16.F32.PACK_AB R186, RZ, R186 ;  /* 0x000000baffba723e */ /* 0x000fe200000010ff */
[----:B------:R0:W-:Y:S01]  /*120d0*/  @P5 STG.E.U16 desc[UR36][R8.64+0x60], R178 ;  /* 0x000060b208005986 */ /* 0x0001e2000c101524 */
[C---:B------:R-:W-:Y:S02]  /*120e0*/  ISETP.GT.AND P5, PT, R0.reuse, 0x38, P1 ;  /* 0x000000380000780c */ /* 0x040fe40000fa4270 */
[----:B------:R-:W-:Y:S02]  /*120f0*/  ISETP.GT.AND P3, PT, R0, 0x38, P0 ;  /* 0x000000380000780c */ /* 0x000fe40000764270 */
[----:B------:R-:W-:Y:S02]  /*12100*/  F2FP.BF16.F32.PACK_AB R187, RZ, R187 ;  /* 0x000000bbffbb723e */ /* 0x000fe400000010ff */
[----:B------:R-:W-:Y:S02]  /*12110*/  F2FP.BF16.F32.PACK_AB R188, RZ, R188 ;  /* 0x000000bcffbc723e */ /* 0x000fe400000010ff */
[----:B------:R-:W-:-:S02]  /*12120*/  F2FP.BF16.F32.PACK_AB R189, RZ, R189 ;  /* 0x000000bdffbd723e */ /* 0x000fc400000010ff */
[----:B------:R-:W-:Y:S01]  /*12130*/  F2FP.BF16.F32.PACK_AB R190, RZ, R190 ;  /* 0x000000beffbe723e */ /* 0x000fe200000010ff */
[----:B0-----:R-:W-:Y:S01]  /*12140*/  @P2 IMAD.MOV.U32 R8, RZ, RZ, R12 ;  /* 0x000000ffff082224 */ /* 0x001fe200078e000c */
[----:B------:R-:W-:Y:S02]  /*12150*/  @P2 MOV R9, R13 ;  /* 0x0000000d00092202 */ /* 0x000fe40000000f00 */
[----:B------:R-:W-:Y:S02]  /*12160*/  F2FP.BF16.F32.PACK_AB R191, RZ, R191 ;  /* 0x000000bfffbf723e */ /* 0x000fe400000010ff */
[----:B------:R-:W-:Y:S01]  /*12170*/  F2FP.BF16.F32.PACK_AB R192, RZ, R192 ;  /* 0x000000c0ffc0723e */ /* 0x000fe200000010ff */
[----:B------:R0:W-:Y:S01]  /*12180*/  @P2 STG.E.U16 desc[UR36][R8.64+0x62], R179 ;  /* 0x000062b308002986 */ /* 0x0001e2000c101524 */
[C---:B------:R-:W-:Y:S02]  /*12190*/  ISETP.GT.AND P4, PT, R0.reuse, 0x39, P0 ;  /* 0x000000390000780c */ /* 0x040fe40000784270 */
[----:B------:R-:W-:Y:S01]  /*121a0*/  ISETP.GT.AND P2, PT, R0, 0x39, P1 ;  /* 0x000000390000780c */ /* 0x000fe20000f44270 */
[----:B------:R-:W-:Y:S01]  /*121b0*/  @P3 STG.E.U16 desc[UR36][R6.64+0x70], R180 ;  /* 0x000070b406003986 */ /* 0x000fe2000c101524 */
[----:B------:R-:W-:-:S02]  /*121c0*/  F2FP.BF16.F32.PACK_AB R193, RZ, R193 ;  /* 0x000000c1ffc1723e */ /* 0x000fc400000010ff */
[----:B------:R-:W-:Y:S02]  /*121d0*/  F2FP.BF16.F32.PACK_AB R194, RZ, R194 ;  /* 0x000000c2ffc2723e */ /* 0x000fe400000010ff */
[----:B------:R-:W-:Y:S02]  /*121e0*/  F2FP.BF16.F32.PACK_AB R195, RZ, R195 ;  /* 0x000000c3ffc3723e */ /* 0x000fe400000010ff */
[----:B------:R-:W-:Y:S01]  /*121f0*/  F2FP.BF16.F32.PACK_AB R196, RZ, R196 ;  /* 0x000000c4ffc4723e */ /* 0x000fe200000010ff */
[----:B0-----:R-:W-:Y:S01]  /*12200*/  @P5 IMAD.MOV.U32 R8, RZ, RZ, R12 ;  /* 0x000000ffff085224 */ /* 0x001fe200078e000c */
[----:B------:R-:W-:Y:S01]  /*12210*/  F2FP.BF16.F32.PACK_AB R197, RZ, R197 ;  /* 0x000000c5ffc5723e */ /* 0x000fe200000010ff */
[----:B------:R-:W-:Y:S01]  /*12220*/  @P5 IMAD.MOV.U32 R9, RZ, RZ, R13 ;  /* 0x000000ffff095224 */ /* 0x000fe200078e000d */
[----:B------:R-:W-:Y:S04]  /*12230*/  @P4 STG.E.U16 desc[UR36][R6.64+0x72], R181 ;  /* 0x000072b506004986 */ /* 0x000fe8000c101524 */
[----:B------:R0:W-:Y:S01]  /*12240*/  @P5 STG.E.U16 desc[UR36][R8.64+0x70], R182 ;  /* 0x000070b608005986 */ /* 0x0001e2000c101524 */
[----:B------:R-:W-:-:S02]  /*12250*/  ISETP.GT.AND P5, PT, R0, 0x40, P1 ;  /* 0x000000400000780c */ /* 0x000fc40000fa4270 */
[C---:B------:R-:W-:Y:S02]  /*12260*/  ISETP.GT.AND P3, PT, R0.reuse, 0x40, P0 ;  /* 0x000000400000780c */ /* 0x040fe40000764270 */
[----:B------:R-:W-:Y:S02]  /*12270*/  F2FP.BF16.F32.PACK_AB R198, RZ, R198 ;  /* 0x000000c6ffc6723e */ /* 0x000fe400000010ff */
[----:B------:R-:W-:Y:S02]  /*12280*/  F2FP.BF16.F32.PACK_AB R199, RZ, R199 ;  /* 0x000000c7ffc7723e */ /* 0x000fe400000010ff */
[----:B------:R-:W-:Y:S02]  /*12290*/  F2FP.BF16.F32.PACK_AB R200, RZ, R200 ;  /* 0x000000c8ffc8723e */ /* 0x000fe400000010ff */
[----:B------:R-:W-:Y:S01]  /*122a0*/  F2FP.BF16.F32.PACK_AB R201, RZ, R201 ;  /* 0x000000c9ffc9723e */ /* 0x000fe200000010ff */
[----:B0-----:R-:W-:Y:S01]  /*122b0*/  @P2 IMAD.MOV.U32 R8, RZ, RZ, R12 ;  /* 0x000000ffff082224 */ /* 0x001fe200078e000c */
[----:B------:R-:W-:Y:S01]  /*122c0*/  F2FP.BF16.F32.PACK_AB R202, RZ, R202 ;  /* 0x000000caffca723e */ /* 0x000fe200000010ff */
[----:B------:R-:W-:Y:S01]  /*122d0*/  @P2 IMAD.MOV.U32 R9, RZ, RZ, R13 ;  /* 0x000000ffff092224 */ /* 0x000fe200078e000d */
[----:B------:R-:W-:-:S02]  /*122e0*/  ISETP.GT.AND P4, PT, R0, 0x41, P0 ;  /* 0x000000410000780c */ /* 0x000fc40000784270 */
        /* <DEDUP_REMOVED lines=14> */
[C---:B------:R-:W-:Y:S02]  /*123d0*/  ISETP.GT.AND P3, PT, R0.reuse, 0x48, P0 ;  /* 0x000000480000780c */ /* 0x040fe40000764270 */
[----:B------:R-:W-:Y:S01]  /*123e0*/  F2FP.BF16.F32.PACK_AB R209, RZ, R209 ;  /* 0x000000d1ffd1723e */ /* 0x000fe200000010ff */
[----:B------:R-:W-:Y:S01]  /*123f0*/  USHF.L.U32 UR12, UR8, 0x9, URZ ;  /* 0x00000009080c7899 */ /* 0x000fe2000800063f */
[C---:B------:R-:W-:Y:S01]  /*12400*/  ISETP.GT.AND P4, PT, R0.reuse, 0x49, P0 ;  /* 0x000000490000780c */ /* 0x040fe20000784270 */
[----:B------:R-:W-:Y:S01]  /*12410*/  USHF.L.U64.HI UR11, UR8, 0x9, UR9 ;  /* 0x00000009080b7899 */ /* 0x000fe20008010209 */
[----:B------:R-:W-:Y:S01]  /*12420*/  F2FP.BF16.F32.PACK_AB R210, RZ, R210 ;  /* 0x000000d2ffd2723e */ /* 0x000fe200000010ff */
[----:B------:R-:W3:Y:S01]  /*12430*/  LDL.LU R84, [R1+0x120] ;  /* 0x0001200001547983 */ /* 0x000ee20000300800 */
[----:B0-----:R-:W-:Y:S01]  /*12440*/  @P2 MOV R8, R12 ;  /* 0x0000000c00082202 */ /* 0x001fe20000000f00 */
[----:B------:R-:W-:Y:S01]  /*12450*/  @P2 IMAD.MOV.U32 R9, RZ, RZ, R13 ;  /* 0x000000ffff092224 */ /* 0x000fe200078e000d */
[----:B------:R-:W-:Y:S01]  /*12460*/  F2FP.BF16.F32.PACK_AB R211, RZ, R211 ;  /* 0x000000d3ffd3723e */ /* 0x000fe200000010ff */
[----:B------:R-:W4:Y:S04]  /*12470*/  LDL.LU R85, [R1+0x11c] ;  /* 0x00011c0001557983 */ /* 0x000f280000300800 */
[----:B------:R0:W-:Y:S01]  /*12480*/  @P2 STG.E.U16 desc[UR36][R8.64+0x82], R187 ;  /* 0x000082bb08002986 */ /* 0x0001e2000c101524 */
[----:B------:R-:W-:-:S03]  /*12490*/  ISETP.GT.AND P2, PT, R0, 0x49, P1 ;  /* 0x000000490000780c */ /* 0x000fc60000f44270 */
[----:B------:R-:W-:Y:S04]  /*124a0*/  @P3 STG.E.U16 desc[UR36][R6.64+0x90], R188 ;  /* 0x000090bc06003986 */ /* 0x000fe8000c101524 */
[----:B------:R-:W-:Y:S01]  /*124b0*/  @P4 STG.E.U16 desc[UR36][R6.64+0x92], R189 ;  /* 0x000092bd06004986 */ /* 0x000fe2000c101524 */
[----:B0-----:R-:W-:Y:S01]  /*124c0*/  @P5 IMAD.MOV.U32 R8, RZ, RZ, R12 ;  /* 0x000000ffff085224 */ /* 0x001fe200078e000c */
[----:B------:R-:W-:Y:S01]  /*124d0*/  F2FP.BF16.F32.PACK_AB R212, RZ, R212 ;  /* 0x000000d4ffd4723e */ /* 0x000fe200000010ff */
[----:B------:R-:W-:Y:S01]  /*124e0*/  @P5 IMAD.MOV.U32 R9, RZ, RZ, R13 ;  /* 0x000000ffff095224 */ /* 0x000fe200078e000d */
[----:B------:R-:W-:Y:S01]  /*124f0*/  F2FP.BF16.F32.PACK_AB R213, RZ, R213 ;  /* 0x000000d5ffd5723e */ /* 0x000fe200000010ff */
[----:B------:R-:W4:Y:S04]  /*12500*/  LDL.LU R86, [R1+0x118] ;  /* 0x0001180001567983 */ /* 0x000f280000300800 */
[----:B------:R0:W-:Y:S01]  /*12510*/  @P5 STG.E.U16 desc[UR36][R8.64+0x90], R190 ;  /* 0x000090be08005986 */ /* 0x0001e2000c101524 */
[----:B------:R-:W-:-:S02]  /*12520*/  ISETP.GT.AND P5, PT, R0, 0x50, P1 ;  /* 0x000000500000780c */ /* 0x000fc40000fa4270 */
[C---:B------:R-:W-:Y:S01]  /*12530*/  ISETP.GT.AND P3, PT, R0.reuse, 0x50, P0 ;  /* 0x000000500000780c */ /* 0x040fe20000764270 */
[----:B------:R-:W4:Y:S01]  /*12540*/  LDL.LU R87, [R1+0x114] ;  /* 0x0001140001577983 */ /* 0x000f220000300800 */
[----:B------:R-:W-:Y:S02]  /*12550*/  ISETP.GT.AND P4, PT, R0, 0x51, P0 ;  /* 0x000000510000780c */ /* 0x000fe40000784270 */
[----:B------:R-:W-:Y:S01]  /*12560*/  F2FP.BF16.F32.PACK_AB R214, RZ, R214 ;  /* 0x000000d6ffd6723e */ /* 0x000fe200000010ff */
[-C--:B------:R-:W-:Y:S01]  /*12570*/  FMUL R137, R137, R2.reuse ;  /* 0x0000000289897220 */ /* 0x080fe20000400000 */
[----:B------:R-:W-:Y:S01]  /*12580*/  F2FP.BF16.F32.PACK_AB R215, RZ, R215 ;  /* 0x000000d7ffd7723e */ /* 0x000fe200000010ff */
[----:B------:R-:W-:Y:S01]  /*12590*/  FMUL R138, R138, R2 ;  /* 0x000000028a8a7220 */ /* 0x000fe20000400000 */
[----:B------:R-:W-:Y:S01]  /*125a0*/  F2FP.BF16.F32.PACK_AB R88, RZ, R88 ;  /* 0x00000058ff58723e */ /* 0x000fe200000010ff */
[----:B0-----:R-:W-:Y:S02]  /*125b0*/  @P2 IMAD.MOV.U32 R8, RZ, RZ, R12 ;  /* 0x000000ffff082224 */ /* 0x001fe400078e000c */
[----:B------:R-:W-:Y:S01]  /*125c0*/  @P2 IMAD.MOV.U32 R9, RZ, RZ, R13 ;  /* 0x000000ffff092224 */ /* 0x000fe200078e000d */
[----:B------:R-:W-:Y:S01]  /*125d0*/  F2FP.BF16.F32.PACK_AB R89, RZ, R89 ;  /* 0x00000059ff59723e */ /* 0x000fe200000010ff */
[----:B------:R-:W-:Y:S01]  /*125e0*/  FMUL R139, R139, R2 ;  /* 0x000000028b8b7220 */ /* 0x000fe20000400000 */
[----:B------:R-:W-:Y:S01]  /*125f0*/  F2FP.BF16.F32.PACK_AB R90, RZ, R90 ;  /* 0x0000005aff5a723e */ /* 0x000fe200000010ff */
[----:B------:R-:W-:Y:S01]  /*12600*/  FMUL R140, R140, R2 ;  /* 0x000000028c8c7220 */ /* 0x000fe20000400000 */
[----:B------:R0:W-:Y:S01]  /*12610*/  @P2 STG.E.U16 desc[UR36][R8.64+0x92], R191 ;  /* 0x000092bf08002986 */ /* 0x0001e2000c101524 */
[----:B------:R-:W-:-:S03]  /*12620*/  ISETP.GT.AND P2, PT, R0, 0x51, P1 ;  /* 0x000000510000780c */ /* 0x000fc60000f44270 */
[----:B------:R-:W-:Y:S04]  /*12630*/  @P3 STG.E.U16 desc[UR36][R6.64+0xa0], R192 ;  /* 0x0000a0c006003986 */ /* 0x000fe8000c101524 */
[----:B------:R-:W-:Y:S01]  /*12640*/  @P4 STG.E.U16 desc[UR36][R6.64+0xa2], R193 ;  /* 0x0000a2c106004986 */ /* 0x000fe2000c101524 */
[----:B0-----:R-:W-:Y:S01]  /*12650*/  @P5 IMAD.MOV.U32 R8, RZ, RZ, R12 ;  /* 0x000000ffff085224 */ /* 0x001fe200078e000c */
[----:B------:R-:W-:Y:S01]  /*12660*/  @P5 MOV R9, R13 ;  /* 0x0000000d00095202 */ /* 0x000fe20000000f00 */
[-C--:B------:R-:W-:Y:S01]  /*12670*/  FMUL R141, R141, R2.reuse ;  /* 0x000000028d8d7220 */ /* 0x080fe20000400000 */
[----:B------:R-:W-:Y:S01]  /*12680*/  F2FP.BF16.F32.PACK_AB R91, RZ, R91 ;  /* 0x0000005bff5b723e */ /* 0x000fe200000010ff */
[----:B------:R-:W-:Y:S01]  /*12690*/  FMUL R142, R142, R2 ;  /* 0x000000028e8e7220 */ /* 0x000fe20000400000 */
[----:B------:R-:W-:Y:S01]  /*126a0*/  F2FP.BF16.F32.PACK_AB R92, RZ, R92 ;  /* 0x0000005cff5c723e */ /* 0x000fe200000010ff */
[----:B------:R0:W-:Y:S01]  /*126b0*/  @P5 STG.E.U16 desc[UR36][R8.64+0xa0], R194 ;  /* 0x0000a0c208005986 */ /* 0x0001e2000c101524 */
[----:B------:R-:W-:-:S02]  /*126c0*/  ISETP.GT.AND P5, PT, R0, 0x58, P1 ;  /* 0x000000580000780c */ /* 0x000fc40000fa4270 */
[C---:B------:R-:W-:Y:S01]  /*126d0*/  ISETP.GT.AND P3, PT, R0.reuse, 0x58, P0 ;  /* 0x000000580000780c */ /* 0x040fe20000764270 */
[-C--:B------:R-:W-:Y:S01]  /*126e0*/  FMUL R143, R143, R2.reuse ;  /* 0x000000028f8f7220 */ /* 0x080fe20000400000 */
[----:B------:R-:W-:Y:S01]  /*126f0*/  ISETP.GT.AND P4, PT, R0, 0x59, P0 ;  /* 0x000000590000780c */ /* 0x000fe20000784270 */
[----:B------:R-:W-:Y:S01]  /*12700*/  FMUL R144, R144, R2 ;  /* 0x0000000290907220 */ /* 0x000fe20000400000 */
[----:B------:R-:W-:Y:S01]  /*12710*/  F2FP.BF16.F32.PACK_AB R93, RZ, R93 ;  /* 0x0000005dff5d723e */ /* 0x000fe200000010ff */
[----:B------:R1:W5:Y:S01]  /*12720*/  LDL.LU R17, [R1+0x110] ;  /* 0x0001100001117983 */ /* 0x0003620000300800 */
[----:B0-----:R-:W-:Y:S01]  /*12730*/  @P2 IMAD.MOV.U32 R8, RZ, RZ, R12 ;  /* 0x000000ffff082224 */ /* 0x001fe200078e000c */
[----:B------:R-:W-:Y:S01]  /*12740*/  F2FP.BF16.F32.PACK_AB R94, RZ, R94 ;  /* 0x0000005eff5e723e */ /* 0x000fe200000010ff */
[----:B------:R-:W-:Y:S01]  /*12750*/  @P2 IMAD.MOV.U32 R9, RZ, RZ, R13 ;  /* 0x000000ffff092224 */ /* 0x000fe200078e000d */
[----:B------:R-:W-:Y:S01]  /*12760*/  F2FP.BF16.F32.PACK_AB R95, RZ, R95 ;  /* 0x0000005fff5f723e */ /* 0x000fe200000010ff */
[----:B------:R1:W5:Y:S04]  /*12770*/  LDL.LU R16, [R1+0x10c] ;  /* 0x00010c0001107983 */ /* 0x0003680000300800 */
[----:B------:R0:W-:Y:S01]  /*12780*/  @P2 STG.E.U16 desc[UR36][R8.64+0xa2], R195 ;  /* 0x0000a2c308002986 */ /* 0x0001e2000c101524 */
[----:B------:R-:W-:-:S03]  /*12790*/  ISETP.GT.AND P2, PT, R0, 0x59, P1 ;  /* 0x000000590000780c */ /* 0x000fc60000f44270 */
[----:B------:R-:W-:Y:S04]  /*127a0*/  @P3 STG.E.U16 desc[UR36][R6.64+0xb0], R196 ;  /* 0x0000b0c406003986 */ /* 0x000fe8000c101524 */
[----:B------:R-:W-:Y:S01]  /*127b0*/  @P4 STG.E.U16 desc[UR36][R6.64+0xb2], R197 ;  /* 0x0000b2c506004986 */ /* 0x000fe2000c101524 */
[----:B0-----:R-:W-:Y:S02]  /*127c0*/  @P5 IMAD.MOV.U32 R8, RZ, RZ, R12 ;  /* 0x000000ffff085224 */ /* 0x001fe400078e000c */
[----:B------:R-:W-:-:S05]  /*127d0*/  @P5 IMAD.MOV.U32 R9, RZ, RZ, R13 ;  /* 0x000000ffff095224 */ /* 0x000fca00078e000d */
[----:B------:R0:W-:Y:S01]  /*127e0*/  @P5 STG.E.U16 desc[UR36][R8.64+0xb0], R198 ;  /* 0x0000b0c608005986 */ /* 0x0001e2000c101524 */
[C---:B------:R-:W-:Y:S02]  /*127f0*/  ISETP.GT.AND P5, PT, R0.reuse, 0x60, P1 ;  /* 0x000000600000780c */ /* 0x040fe40000fa4270 */
[C---:B------:R-:W-:Y:S02]  /*12800*/  ISETP.GT.AND P3, PT, R0.reuse, 0x60, P0 ;  /* 0x000000600000780c */ /* 0x040fe40000764270 */
[----:B------:R-:W-:Y:S01]  /*12810*/  ISETP.GT.AND P4, PT, R0, 0x61, P0 ;  /* 0x000000610000780c */ /* 0x000fe20000784270 */
[----:B0-----:R-:W-:Y:S02]  /*12820*/  @P2 IMAD.MOV.U32 R8, RZ, RZ, R12 ;  /* 0x000000ffff082224 */ /* 0x001fe400078e000c */
[----:B------:R-:W-:-:S05]  /*12830*/  @P2 IMAD.MOV.U32 R9, RZ, RZ, R13 ;  /* 0x000000ffff092224 */ /* 0x000fca00078e000d */
[----:B------:R0:W-:Y:S01]  /*12840*/  @P2 STG.E.U16 desc[UR36][R8.64+0xb2], R199 ;  /* 0x0000b2c708002986 */ /* 0x0001e2000c101524 */
[----:B------:R-:W-:-:S03]  /*12850*/  ISETP.GT.AND P2, PT, R0, 0x61, P1 ;  /* 0x000000610000780c */ /* 0x000fc60000f44270 */
[----:B------:R-:W-:Y:S04]  /*12860*/  @P3 STG.E.U16 desc[UR36][R6.64+0xc0], R200 ;  /* 0x0000c0c806003986 */ /* 0x000fe8000c101524 */
[----:B------:R-:W-:Y:S01]  /*12870*/  @P4 STG.E.U16 desc[UR36][R6.64+0xc2], R201 ;  /* 0x0000c2c906004986 */ /* 0x000fe2000c101524 */
[----:B0-----:R-:W-:Y:S01]  /*12880*/  @P5 MOV R8, R12 ;  /* 0x0000000c00085202 */ /* 0x001fe20000000f00 */
[----:B------:R-:W-:Y:S01]  /*12890*/  @P5 IMAD.MOV.U32 R9, RZ, RZ, R13 ;  /* 0x000000ffff095224 */ /* 0x000fe200078e000d */
[----:B------:R-:W-:-:S04]  /*128a0*/  ISETP.GT.AND P3, PT, R0, 0x68, P0 ;  /* 0x000000680000780c */ /* 0x000fc80000764270 */
[----:B------:R0:W-:Y:S01]  /*128b0*/  @P5 STG.E.U16 desc[UR36][R8.64+0xc0], R202 ;  /* 0x0000c0ca08005986 */ /* 0x0001e2000c101524 */
[C---:B------:R-:W-:Y:S02]  /*128c0*/  ISETP.GT.AND P5, PT, R0.reuse, 0x68, P1 ;  /* 0x000000680000780c */ /* 0x040fe40000fa4270 */
[----:B------:R-:W-:Y:S01]  /*128d0*/  ISETP.GT.AND P4, PT, R0, 0x69, P0 ;  /* 0x000000690000780c */ /* 0x000fe20000784270 */
[----:B0-----:R-:W-:Y:S02]  /*128e0*/  @P2 IMAD.MOV.U32 R8, RZ, RZ, R12 ;  /* 0x000000ffff082224 */ /* 0x001fe400078e000c */
[----:B------:R-:W-:-:S05]  /*128f0*/  @P2 IMAD.MOV.U32 R9, RZ, RZ, R13 ;  /* 0x000000ffff092224 */ /* 0x000fca00078e000d */
[----:B------:R0:W-:Y:S01]  /*12900*/  @P2 STG.E.U16 desc[UR36][R8.64+0xc2], R203 ;  /* 0x0000c2cb08002986 */ /* 0x0001e2000c101524 */
[----:B------:R-:W-:-:S03]  /*12910*/  ISETP.GT.AND P2, PT, R0, 0x69, P1 ;  /* 0x000000690000780c */ /* 0x000fc60000f44270 */
[----:B------:R-:W-:Y:S01]  /*12920*/  @P3 STG.E.U16 desc[UR36][R6.64+0xd0], R204 ;  /* 0x0000d0cc06003986 */ /* 0x000fe2000c101524 */
[----:B------:R-:W-:-:S03]  /*12930*/  ISETP.GT.AND P3, PT, R0, 0x70, P0 ;  /* 0x000000700000780c */ /* 0x000fc60000764270 */
[----:B------:R-:W-:Y:S01]  /*12940*/  @P4 STG.E.U16 desc[UR36][R6.64+0xd2], R205 ;  /* 0x0000d2cd06004986 */ /* 0x000fe2000c101524 */
[----:B0-----:R-:W-:Y:S02]  /*12950*/  @P5 IMAD.MOV.U32 R8, RZ, RZ, R12 ;  /* 0x000000ffff085224 */ /* 0x001fe400078e000c */
[----:B------:R-:W-:Y:S01]  /*12960*/  @P5 IMAD.MOV.U32 R9, RZ, RZ, R13 ;  /* 0x000000ffff095224 */ /* 0x000fe200078e000d */
[----:B------:R-:W-:-:S04]  /*12970*/  ISETP.GT.AND P4, PT, R0, 0x71, P0 ;  /* 0x000000710000780c */ /* 0x000fc80000784270 */
[----:B------:R0:W-:Y:S01]  /*12980*/  @P5 STG.E.U16 desc[UR36][R8.64+0xd0], R206 ;  /* 0x0000d0ce08005986 */ /* 0x0001e2000c101524 */
[----:B------:R-:W-:Y:S01]  /*12990*/  ISETP.GT.AND P5, PT, R0, 0x70, P1 ;  /* 0x000000700000780c */ /* 0x000fe20000fa4270 */
[----:B0-----:R-:W-:Y:S01]  /*129a0*/  @P2 IMAD.MOV.U32 R8, RZ, RZ, R12 ;  /* 0x000000ffff082224 */ /* 0x001fe200078e000c */
[----:B------:R-:W-:-:S05]  /*129b0*/  @P2 MOV R9, R13 ;  /* 0x0000000d00092202 */ /* 0x000fca0000000f00 */
[----:B------:R0:W-:Y:S01]  /*129c0*/  @P2 STG.E.U16 desc[UR36][R8.64+0xd2], R207 ;  /* 0x0000d2cf08002986 */ /* 0x0001e2000c101524 */
[----:B------:R-:W-:-:S03]  /*129d0*/  ISETP.GT.AND P2, PT, R0, 0x71, P1 ;  /* 0x000000710000780c */ /* 0x000fc60000f44270 */
[----:B------:R-:W-:Y:S01]  /*129e0*/  @P3 STG.E.U16 desc[UR36][R6.64+0xe0], R208 ;  /* 0x0000e0d006003986 */ /* 0x000fe2000c101524 */
[C---:B------:R-:W-:Y:S02]  /*129f0*/  ISETP.GT.AND P3, PT, R0.reuse, 0x78, P0 ;  /* 0x000000780000780c */ /* 0x040fe40000764270 */
[C---:B------:R-:W-:Y:S01]  /*12a00*/  ISETP.GT.AND P0, PT, R0.reuse, 0x79, P0 ;  /* 0x000000790000780c */ /* 0x040fe20000704270 */
[----:B------:R-:W-:Y:S01]  /*12a10*/  @P4 STG.E.U16 desc[UR36][R6.64+0xe2], R209 ;  /* 0x0000e2d106004986 */ /* 0x000fe2000c101524 */
[C---:B------:R-:W-:Y:S01]  /*12a20*/  ISETP.GT.AND P4, PT, R0.reuse, 0x78, P1 ;  /* 0x000000780000780c */ /* 0x040fe20000f84270 */
[----:B0-----:R-:W-:Y:S02]  /*12a30*/  @P5 IMAD.MOV.U32 R8, RZ, RZ, R12 ;  /* 0x000000ffff085224 */ /* 0x001fe400078e000c */
[----:B------:R-:W-:Y:S01]  /*12a40*/  @P5 IMAD.MOV.U32 R9, RZ, RZ, R13 ;  /* 0x000000ffff095224 */ /* 0x000fe200078e000d */
[----:B------:R-:W-:-:S04]  /*12a50*/  ISETP.GT.AND P1, PT, R0, 0x79, P1 ;  /* 0x000000790000780c */ /* 0x000fc80000f24270 */
[----:B------:R0:W-:Y:S02]  /*12a60*/  @P5 STG.E.U16 desc[UR36][R8.64+0xe0], R210 ;  /* 0x0000e0d208005986 */ /* 0x0001e4000c101524 */
[----:B0-----:R-:W-:Y:S02]  /*12a70*/  @P2 IMAD.MOV.U32 R8, RZ, RZ, R12 ;  /* 0x000000ffff082224 */ /* 0x001fe400078e000c */
[----:B------:R-:W-:-:S05]  /*12a80*/  @P2 IMAD.MOV.U32 R9, RZ, RZ, R13 ;  /* 0x000000ffff092224 */ /* 0x000fca00078e000d */
[----:B------:R-:W-:Y:S04]  /*12a90*/  @P2 STG.E.U16 desc[UR36][R8.64+0xe2], R211 ;  /* 0x0000e2d308002986 */ /* 0x000fe8000c101524 */
[----:B------:R-:W-:Y:S01]  /*12aa0*/  @P3 STG.E.U16 desc[UR36][R6.64+0xf0], R212 ;  /* 0x0000f0d406003986 */ /* 0x000fe2000c101524 */
[----:B------:R-:W-:-:S03]  /*12ab0*/  ISETP.GT.AND P3, PT, R3, 0x100, PT ;  /* 0x000001000300780c */ /* 0x000fc60003f64270 */
[----:B------:R0:W-:Y:S01]  /*12ac0*/  @P0 STG.E.U16 desc[UR36][R6.64+0xf2], R213 ;  /* 0x0000f2d506000986 */ /* 0x0001e2000c101524 */
[----:B------:R-:W-:Y:S01]  /*12ad0*/  ISETP.GT.AND P0, PT, R0, RZ, P3 ;  /* 0x000000ff0000720c */ /* 0x000fe20001f04270 */
[----:B0-----:R-:W-:Y:S02]  /*12ae0*/  @P4 IMAD.MOV.U32 R6, RZ, RZ, R12 ;  /* 0x000000ffff064224 */ /* 0x001fe400078e000c */
[----:B------:R-:W-:Y:S01]  /*12af0*/  @P4 IMAD.MOV.U32 R7, RZ, RZ, R13 ;  /* 0x000000ffff074224 */ /* 0x000fe200078e000d */
[----:B------:R-:W-:-:S04]  /*12b00*/  MOV R9, UR12 ;  /* 0x0000000c00097c02 */ /* 0x000fc80008000f00 */
[----:B------:R0:W-:Y:S04]  /*12b10*/  @P4 STG.E.U16 desc[UR36][R6.64+0xf0], R214 ;  /* 0x0000f0d606004986 */ /* 0x0001e8000c101524 */
[----:B------:R1:W-:Y:S01]  /*12b20*/  @P1 STG.E.U16 desc[UR36][R12.64+0xf2], R215 ;  /* 0x0000f2d70c001986 */ /* 0x0003e2000c101524 */
[----:B------:R-:W-:Y:S02]  /*12b30*/  ISETP.GT.AND P1, PT, R0, 0x1, P3 ;  /* 0x000000010000780c */ /* 0x000fe40001f24270 */
[C---:B------:R-:W-:Y:S02]  /*12b40*/  IADD3 R8, P4, R4.reuse, UR12, RZ ;  /* 0x0000000c04087c10 */ /* 0x040fe4000ff9e0ff */
[----:B------:R-:W-:Y:S01]  /*12b50*/  ISETP.GT.AND P2, PT, R3, 0x108, PT ;  /* 0x000001080300780c */ /* 0x000fe20003f44270 */
[----:B0-----:R-:W-:Y:S01]  /*12b60*/  IMAD.U32 R7, RZ, RZ, UR11 ;  /* 0x0000000bff077e24 */ /* 0x001fe2000f8e00ff */
[----:B------:R-:W-:-:S02]  /*12b70*/  IADD3 R6, P5, P6, R4, UR5, R9 ;  /* 0x0000000504067c10 */ /* 0x000fc4000febe009 */
[C---:B------:R-:W-:Y:S02]  /*12b80*/  IADD3.X R9, R5.reuse, UR11, RZ, P4, !PT ;  /* 0x0000000b05097c10 */ /* 0x040fe4000a7fe4ff */
[----:B------:R-:W-:Y:S02]  /*12b90*/  IADD3.X R7, R5, UR4, R7, P5, P6 ;  /* 0x0000000405077c10 */ /* 0x000fe4000afec407 */
[C---:B------:R-:W-:Y:S01]  /*12ba0*/  ISETP.GT.AND P5, PT, R0.reuse, RZ, P2 ;  /* 0x000000ff0000720c */ /* 0x040fe200017a4270 */
[----:B------:R-:W-:Y:S01]  /*12bb0*/  @P0 STG.E.U16 desc[UR36][R8.64], R88 ;  /* 0x0000005808000986 */ /* 0x000fe2000c101524 */
[----:B------:R-:W-:-:S03]  /*12bc0*/  ISETP.GT.AND P0, PT, R0, 0x1, P2 ;  /* 0x000000010000780c */ /* 0x000fc60001704270 */
[----:B------:R-:W-:Y:S01]  /*12bd0*/  @P1 STG.E.U16 desc[UR36][R8.64+0x2], R89 ;  /* 0x0000025908001986 */ /* 0x000fe2000c101524 */
[----:B------:R-:W-:Y:S02]  /*12be0*/  ISETP.GT.AND P1, PT, R0, 0x8, P3 ;  /* 0x000000080000780c */ /* 0x000fe40001f24270 */
[C---:B------:R-:W-:Y:S02]  /*12bf0*/  IADD3 R10, P4, R8.reuse, UR5, RZ ;  /* 0x00000005080a7c10 */ /* 0x040fe4000ff9e0ff */
[----:B-1----:R-:W-:Y:S02]  /*12c00*/  IADD3 R12, P6, R8, UR5, RZ ;  /* 0x00000005080c7c10 */ /* 0x002fe4000ffde0ff */
[C---:B------:R-:W-:Y:S02]  /*12c10*/  IADD3.X R11, R9.reuse, UR4, RZ, P4, !PT ;  /* 0x00000004090b7c10 */ /* 0x040fe4000a7fe4ff */
[----:B------:R-:W-:Y:S02]  /*12c20*/  IADD3.X R13, R9, UR4, RZ, P6, !PT ;  /* 0x00000004090d7c10 */ /* 0x000fe4000b7fe4ff */
[C---:B------:R-:W-:Y:S01]  /*12c30*/  ISETP.GT.AND P4, PT, R0.reuse, 0x9, P3 ;  /* 0x000000090000780c */ /* 0x040fe20001f84270 */
[----:B------:R0:W-:Y:S01]  /*12c40*/  @P5 STG.E.U16 desc[UR36][R10.64], R90 ;  /* 0x0000005a0a005986 */ /* 0x0001e2000c101524 */
[----:B------:R-:W-:-:S03]  /*12c50*/  ISETP.GT.AND P5, PT, R0, 0x8, P2 ;  /* 0x000000080000780c */ /* 0x000fc600017a4270 */
[----:B------:R-:W-:Y:S01]  /*12c60*/  @P0 STG.E.U16 desc[UR36][R12.64+0x2], R91 ;  /* 0x0000025b0c000986 */ /* 0x000fe2000c101524 */
[----:B------:R-:W-:-:S03]  /*12c70*/  ISETP.GT.AND P0, PT, R0, 0x9, P2 ;  /* 0x000000090000780c */ /* 0x000fc60001704270 */
[----:B------:R-:W-:Y:S01]  /*12c80*/  @P1 STG.E.U16 desc[UR36][R8.64+0x10], R92 ;  /* 0x0000105c08001986 */ /* 0x000fe2000c101524 */
[C---:B------:R-:W-:Y:S02]  /*12c90*/  ISETP.GT.AND P1, PT, R0.reuse, 0x10, P3 ;  /* 0x000000100000780c */ /* 0x040fe40001f24270 */
        /* <DEDUP_REMOVED lines=8> */
[C---:B------:R-:W-:Y:S02]  /*12d20*/  ISETP.GT.AND P1, PT, R0.reuse, 0x18, P3 ;  /* 0x000000180000780c */ /* 0x040fe40001f24270 */
[----:B------:R-:W-:Y:S02]  /*12d30*/  F2FP.BF16.F32.PACK_AB R97, RZ, R97 ;  /* 0x00000061ff61723e */ /* 0x000fe400000010ff */
[----:B------:R-:W-:Y:S02]  /*12d40*/  F2FP.BF16.F32.PACK_AB R98, RZ, R98 ;  /* 0x00000062ff62723e */ /* 0x000fe400000010ff */
[----:B------:R-:W-:Y:S02]  /*12d50*/  F2FP.BF16.F32.PACK_AB R99, RZ, R99 ;  /* 0x00000063ff63723e */ /* 0x000fe400000010ff */
        /* <DEDUP_REMOVED lines=89> */
[----:B------:R-:W-:Y:S04]  /*132f0*/  @P0 STG.E.U16 desc[UR36][R6.64+0x92], R127 ;  /* 0x0000927f06000986 */ /* 0x000fe8000c101524 */
[----:B------:R-:W-:Y:S01]  /*13300*/  @P1 STG.E.U16 desc[UR36][R8.64+0xa0], R128 ;  /* 0x0000a08008001986 */ /* 0x000fe2000c101524 */
[C---:B------:R-:W-:Y:S02]  /*13310*/  ISETP.GT.AND P1, PT, R0.reuse, 0x51, P2 ;  /* 0x000000510000780c */ /* 0x040fe40001724270 */
[----:B------:R-:W-:Y:S02]  /*13320*/  F2FP.BF16.F32.PACK_AB R129, RZ, R129 ;  /* 0x00000081ff81723e */ /* 0x000fe400000010ff */
[----:B------:R-:W-:Y:S02]  /*13330*/  F2FP.BF16.F32.PACK_AB R130, RZ, R130 ;  /* 0x00000082ff82723e */ /* 0x000fe400000010ff */
[----:B------:R-:W-:Y:S01]  /*13340*/  F2FP.BF16.F32.PACK_AB R131, RZ, R131 ;  /* 0x00000083ff83723e */ /* 0x000fe200000010ff */
[----:B------:R-:W-:Y:S01]  /*13350*/  @P4 STG.E.U16 desc[UR36][R8.64+0xa2], R129 ;  /* 0x0000a28108004986 */ /* 0x000fe2000c101524 */
[----:B------:R-:W-:-:S03]  /*13360*/  ISETP.GT.AND P4, PT, R0, 0x58, P3 ;  /* 0x000000580000780c */ /* 0x000fc60001f84270 */
[----:B------:R-:W-:Y:S01]  /*13370*/  @P5 STG.E.U16 desc[UR36][R6.64+0xa0], R130 ;  /* 0x0000a08206005986 */ /* 0x000fe2000c101524 */
[C---:B------:R-:W-:Y:S02]  /*13380*/  ISETP.GT.AND P5, PT, R0.reuse, 0x59, P3 ;  /* 0x000000590000780c */ /* 0x040fe40001fa4270 */
[C---:B------:R-:W-:Y:S01]  /*13390*/  ISETP.GT.AND P0, PT, R0.reuse, 0x58, P2 ;  /* 0x000000580000780c */ /* 0x040fe20001704270 */
[----:B------:R-:W-:Y:S01]  /*133a0*/  @P1 STG.E.U16 desc[UR36][R6.64+0xa2], R131 ;  /* 0x0000a28306001986 */ /* 0x000fe2000c101524 */
[C---:B------:R-:W-:Y:S02]  /*133b0*/  ISETP.GT.AND P1, PT, R0.reuse, 0x59, P2 ;  /* 0x000000590000780c */ /* 0x040fe40001724270 */
[----:B------:R-:W-:Y:S02]  /*133c0*/  ISETP.GT.AND P6, PT, R0, 0x60, P3 ;  /* 0x000000600000780c */ /* 0x000fe40001fc4270 */
[----:B------:R-:W-:Y:S02]  /*133d0*/  F2FP.BF16.F32.PACK_AB R132, RZ, R132 ;  /* 0x00000084ff84723e */ /* 0x000fe400000010ff */
[----:B------:R-:W-:-:S02]  /*133e0*/  F2FP.BF16.F32.PACK_AB R133, RZ, R133 ;  /* 0x00000085ff85723e */ /* 0x000fc400000010ff */
        /* <DEDUP_REMOVED lines=8> */
[----:B------:R-:W-:Y:S04]  /*13470*/  @P1 STG.E.U16 desc[UR36][R6.64+0xb2], R135 ;  /* 0x0000b28706001986 */ /* 0x000fe8000c101524 */
[----:B------:R-:W-:Y:S01]  /*13480*/  @P6 STG.E.U16 desc[UR36][R8.64+0xc0], R136 ;  /* 0x0000c08808006986 */ /* 0x000fe2000c101524 */
[----:B------:R-:W-:Y:S02]  /*13490*/  ISETP.GT.AND P6, PT, R0, 0x61, P2 ;  /* 0x000000610000780c */ /* 0x000fe400017c4270 */
[----:B------:R-:W-:-:S02]  /*134a0*/  F2FP.BF16.F32.PACK_AB R137, RZ, R137 ;  /* 0x00000089ff89723e */ /* 0x000fc400000010ff */
[----:B------:R-:W-:Y:S02]  /*134b0*/  F2FP.BF16.F32.PACK_AB R138, RZ, R138 ;  /* 0x0000008aff8a723e */ /* 0x000fe400000010ff */
[----:B------:R-:W-:Y:S01]  /*134c0*/  F2FP.BF16.F32.PACK_AB R139, RZ, R139 ;  /* 0x0000008bff8b723e */ /* 0x000fe200000010ff */
        /* <DEDUP_REMOVED lines=8> */
[----:B------:R-:W-:Y:S01]  /*13550*/  F2FP.BF16.F32.PACK_AB R142, RZ, R142 ;  /* 0x0000008eff8e723e */ /* 0x000fe200000010ff */
[----:B------:R-:W-:Y:S01]  /*13560*/  @P4 STG.E.U16 desc[UR36][R8.64+0xd0], R140 ;  /* 0x0000d08c08004986 */ /* 0x000fe2000c101524 */
[----:B------:R-:W-:-:S03]  /*13570*/  ISETP.GT.AND P4, PT, R0, 0x70, P3 ;  /* 0x000000700000780c */ /* 0x000fc60001f84270 */
[----:B------:R-:W-:Y:S04]  /*13580*/  @P5 STG.E.U16 desc[UR36][R8.64+0xd2], R141 ;  /* 0x0000d28d08005986 */ /* 0x000fe8000c101524 */
[----:B------:R-:W-:Y:S01]  /*13590*/  @P6 STG.E.U16 desc[UR36][R6.64+0xd0], R142 ;  /* 0x0000d08e06006986 */ /* 0x000fe2000c101524 */
[C---:B------:R-:W-:Y:S02]  /*135a0*/  ISETP.GT.AND P6, PT, R0.reuse, 0x69, P2 ;  /* 0x000000690000780c */ /* 0x040fe400017c4270 */
[----:B------:R-:W-:Y:S01]  /*135b0*/  ISETP.GT.AND P5, PT, R0, 0x71, P3 ;  /* 0x000000710000780c */ /* 0x000fe20001fa4270 */
[----:B------:R-:W-:Y:S01]  /*135c0*/  FMUL R145, R145, R2 ;  /* 0x0000000291917220 */ /* 0x000fe20000400000 */
[----:B------:R-:W-:Y:S02]  /*135d0*/  F2FP.BF16.F32.PACK_AB R143, RZ, R143 ;  /* 0x0000008fff8f723e */ /* 0x000fe400000010ff */
[----:B------:R-:W-:-:S02]  /*135e0*/  F2FP.BF16.F32.PACK_AB R144, RZ, R144 ;  /* 0x00000090ff90723e */ /* 0x000fc400000010ff */
[----:B------:R-:W-:Y:S01]  /*135f0*/  F2FP.BF16.F32.PACK_AB R145, RZ, R145 ;  /* 0x00000091ff91723e */ /* 0x000fe200000010ff */
[----:B------:R-:W-:-:S04]  /*13600*/  FMUL R146, R146, R2 ;  /* 0x0000000292927220 */ /* 0x000fc80000400000 */
[----:B------:R-:W-:Y:S01]  /*13610*/  @P6 STG.E.U16 desc[UR36][R6.64+0xd2], R143 ;  /* 0x0000d28f06006986 */ /* 0x000fe2000c101524 */
[----:B------:R-:W-:-:S03]  /*13620*/  ISETP.GT.AND P6, PT, R0, 0x70, P2 ;  /* 0x000000700000780c */ /* 0x000fc600017c4270 */
[----:B------:R-:W-:Y:S01]  /*13630*/  @P4 STG.E.U16 desc[UR36][R8.64+0xe0], R144 ;  /* 0x0000e09008004986 */ /* 0x000fe2000c101524 */
[C---:B------:R-:W-:Y:S01]  /*13640*/  ISETP.GT.AND P4, PT, R0.reuse, 0x71, P2 ;  /* 0x000000710000780c */ /* 0x040fe20001784270 */
[-C--:B------:R-:W-:Y:S02]  /*13650*/  FMUL R147, R147, R2.reuse ;  /* 0x0000000293937220 */ /* 0x080fe40000400000 */
[----:B------:R-:W-:Y:S01]  /*13660*/  @P5 STG.E.U16 desc[UR36][R8.64+0xe2], R145 ;  /* 0x0000e29108005986 */ /* 0x000fe2000c101524 */
[----:B------:R-:W-:Y:S01]  /*13670*/  ISETP.GT.AND P5, PT, R0, 0x78, P3 ;  /* 0x000000780000780c */ /* 0x000fe20001fa4270 */
[----:B------:R-:W-:Y:S01]  /*13680*/  FMUL R148, R148, R2 ;  /* 0x0000000294947220 */ /* 0x000fe20000400000 */
[----:B------:R-:W-:Y:S02]  /*13690*/  F2FP.BF16.F32.PACK_AB R146, RZ, R146 ;  /* 0x00000092ff92723e */ /* 0x000fe400000010ff */
[----:B------:R-:W-:Y:S02]  /*136a0*/  F2FP.BF16.F32.PACK_AB R147, RZ, R147 ;  /* 0x00000093ff93723e */ /* 0x000fe400000010ff */
[----:B------:R-:W-:Y:S01]  /*136b0*/  F2FP.BF16.F32.PACK_AB R148, RZ, R148 ;  /* 0x00000094ff94723e */ /* 0x000fe200000010ff */
[----:B------:R-:W-:Y:S01]  /*136c0*/  @P6 STG.E.U16 desc[UR36][R6.64+0xe0], R146 ;  /* 0x0000e09206006986 */ /* 0x000fe2000c101524 */
[----:B------:R-:W-:-:S02]  /*136d0*/  ISETP.GT.AND P1, PT, R3, 0x180, PT ;  /* 0x000001800300780c */ /* 0x000fc40003f24270 */
[C---:B------:R-:W-:Y:S01]  /*136e0*/  ISETP.GT.AND P3, PT, R0.reuse, 0x79, P3 ;  /* 0x000000790000780c */ /* 0x040fe20001f64270 */
[----:B------:R-:W-:Y:S01]  /*136f0*/  @P4 STG.E.U16 desc[UR36][R6.64+0xe2], R147 ;  /* 0x0000e29306004986 */ /* 0x000fe2000c101524 */
[C---:B------:R-:W-:Y:S01]  /*13700*/  ISETP.GT.AND P4, PT, R0.reuse, 0x78, P2 ;  /* 0x000000780000780c */ /* 0x040fe20001784270 */
[-C--:B------:R-:W-:Y:S01]  /*13710*/  FMUL R149, R149, R2.reuse ;  /* 0x0000000295957220 */ /* 0x080fe20000400000 */
[----:B------:R-:W-:Y:S01]  /*13720*/  ISETP.GT.AND P2, PT, R0, 0x79, P2 ;  /* 0x000000790000780c */ /* 0x000fe20001744270 */
[----:B------:R-:W-:Y:S01]  /*13730*/  @P5 STG.E.U16 desc[UR36][R8.64+0xf0], R148 ;  /* 0x0000f09408005986 */ /* 0x000fe2000c101524 */
[-C--:B------:R-:W-:Y:S01]  /*13740*/  FMUL R150, R150, R2.reuse ;  /* 0x0000000296967220 */ /* 0x080fe20000400000 */
[----:B------:R-:W-:Y:S01]  /*13750*/  ISETP.GT.AND P5, PT, R0, RZ, P1 ;  /* 0x000000ff0000720c */ /* 0x000fe20000fa4270 */
[----:B------:R-:W-:Y:S01]  /*13760*/  FMUL R151, R151, R2 ;  /* 0x0000000297977220 */ /* 0x000fe20000400000 */
[----:B------:R-:W-:Y:S01]  /*13770*/  ISETP.GT.AND P0, PT, R3, 0x188, PT ;  /* 0x000001880300780c */ /* 0x000fe20003f04270 */
[----:B------:R-:W-:Y:S01]  /*13780*/  IMAD.U32 R3, RZ, RZ, UR8 ;  /* 0x00000008ff037e24 */ /* 0x000fe2000f8e00ff */
[----:B------:R-:W-:-:S02]  /*13790*/  F2FP.BF16.F32.PACK_AB R149, RZ, R149 ;  /* 0x00000095ff95723e */ /* 0x000fc400000010ff */
[----:B------:R-:W-:Y:S01]  /*137a0*/  F2FP.BF16.F32.PACK_AB R150, RZ, R150 ;  /* 0x00000096ff96723e */ /* 0x000fe200000010ff */
[----:B------:R-:W-:Y:S01]  /*137b0*/  UIMAD UR11, UR9, 0x300, URZ ;  /* 0x00000300090b78a4 */ /* 0x000fe2000f8e023f */
[----:B------:R-:W-:Y:S01]  /*137c0*/  F2FP.BF16.F32.PACK_AB R151, RZ, R151 ;  /* 0x00000097ff97723e */ /* 0x000fe200000010ff */
[----:B------:R-:W-:Y:S01]  /*137d0*/  FMUL R24, R24, R2 ;  /* 0x0000000218187220 */ /* 0x000fe20000400000 */
[----:B------:R-:W-:Y:S01]  /*137e0*/  IMAD.WIDE.U32 R4, R3, 0x300, R4 ;  /* 0x0000030003047825 */ /* 0x000fe200078e0004 */
[----:B------:R1:W-:Y:S04]  /*137f0*/  @P3 STG.E.U16 desc[UR36][R8.64+0xf2], R149 ;  /* 0x0000f29508003986 */ /* 0x0003e8000c101524 */
[----:B------:R-:W-:Y:S01]  /*13800*/  @P4 STG.E.U16 desc[UR36][R6.64+0xf0], R150 ;  /* 0x0000f09606004986 */ /* 0x000fe2000c101524 */
[----:B------:R-:W-:Y:S01]  /*13810*/  F2FP.BF16.F32.PACK_AB R24, RZ, R24 ;  /* 0x00000018ff18723e */ /* 0x000fe200000010ff */
[----:B0-----:R-:W-:-:S02]  /*13820*/  VIADD R11, R5, UR11 ;  /* 0x0000000b050b7c36 */ /* 0x001fc40008000000 */
[----:B------:R-:W-:Y:S01]  /*13830*/  @P2 STG.E.U16 desc[UR36][R6.64+0xf2], R151 ;  /* 0x0000f29706002986 */ /* 0x000fe2000c101524 */
[C---:B------:R-:W-:Y:S01]  /*13840*/  ISETP.GT.AND P2, PT, R0.reuse, 0x1, P1 ;  /* 0x000000010000780c */ /* 0x040fe20000f44270 */
[----:B------:R-:W-:Y:S01]  /*13850*/  @P5 IMAD.MOV.U32 R10, RZ, RZ, R4 ;  /* 0x000000ffff0a5224 */ /* 0x000fe200078e0004 */
[C---:B------:R-:W-:Y:S01]  /*13860*/  ISETP.GT.AND P4, PT, R0.reuse, RZ, P0 ;  /* 0x000000ff0000720c */ /* 0x040fe20000784270 */
[-C--:B------:R-:W-:Y:S01]  /*13870*/  FMUL R25, R25, R2.reuse ;  /* 0x0000000219197220 */ /* 0x080fe20000400000 */
[C---:B------:R-:W-:Y:S02]  /*13880*/  ISETP.GT.AND P3, PT, R0.reuse, 0x8, P1 ;  /* 0x000000080000780c */ /* 0x040fe40000f64270 */
[----:B------:R0:W-:Y:S01]  /*13890*/  @P5 STG.E.U16 desc[UR36][R10.64], R24 ;  /* 0x000000180a005986 */ /* 0x0001e2000c101524 */
[----:B------:R-:W-:Y:S01]  /*138a0*/  ISETP.GT.AND P5, PT, R0, 0x1, P0 ;  /* 0x000000010000780c */ /* 0x000fe200007a4270 */
[-C--:B------:R-:W-:Y:S01]  /*138b0*/  FMUL R26, R26, R2.reuse ;  /* 0x000000021a1a7220 */ /* 0x080fe20000400000 */
[-C--:B------:R-:W-:Y:S01]  /*138c0*/  FMUL R27, R27, R2.reuse ;  /* 0x000000021b1b7220 */ /* 0x080fe20000400000 */
[----:B-1----:R-:W-:Y:S01]  /*138d0*/  IADD3 R8, P6, R4, UR5, RZ ;  /* 0x0000000504087c10 */ /* 0x002fe2000ffde0ff */
[----:B------:R-:W-:Y:S01]  /*138e0*/  FMUL R28, R28, R2 ;  /* 0x000000021c1c7220 */ /* 0x000fe20000400000 */
[----:B------:R-:W-:-:S02]  /*138f0*/  F2FP.BF16.F32.PACK_AB R25, RZ, R25 ;  /* 0x00000019ff19723e */ /* 0x000fc400000010ff */
[----:B------:R-:W-:Y:S02]  /*13900*/  F2FP.BF16.F32.PACK_AB R26, RZ, R26 ;  /* 0x0000001aff1a723e */ /* 0x000fe400000010ff */
[----:B------:R-:W-:Y:S01]  /*13910*/  IADD3.X R9, R11, UR4, RZ, P6, !PT ;  /* 0x000000040b097c10 */ /* 0x000fe2000b7fe4ff */
[----:B0-----:R-:W-:Y:S01]  /*13920*/  @P2 IMAD.MOV.U32 R10, RZ, RZ, R4 ;  /* 0x000000ffff0a2224 */ /* 0x001fe200078e0004 */
[----:B------:R-:W-:Y:S02]  /*13930*/  F2FP.BF16.F32.PACK_AB R27, RZ, R27 ;  /* 0x0000001bff1b723e */ /* 0x000fe400000010ff */
[----:B------:R-:W-:Y:S02]  /*13940*/  F2FP.BF16.F32.PACK_AB R28, RZ, R28 ;  /* 0x0000001cff1c723e */ /* 0x000fe400000010ff */
[----:B------:R-:W-:Y:S01]  /*13950*/  IADD3 R5, R5, UR11, RZ ;  /* 0x0000000b05057c10 */ /* 0x000fe2000fffe0ff */
[----:B------:R-:W-:Y:S04]  /*13960*/  @P2 STG.E.U16 desc[UR36][R10.64+0x2], R25 ;  /* 0x000002190a002986 */ /* 0x000fe8000c101524 */
[----:B------:R-:W-:Y:S01]  /*13970*/  @P4 STG.E.U16 desc[UR36][R8.64], R26 ;  /* 0x0000001a08004986 */ /* 0x000fe2000c101524 */
[----:B------:R-:W-:-:S03]  /*13980*/  ISETP.GT.AND P4, PT, R0, 0x9, P0 ;  /* 0x000000090000780c */ /* 0x000fc60000784270 */
[----:B------:R0:W-:Y:S01]  /*13990*/  @P5 STG.E.U16 desc[UR36][R8.64+0x2], R27 ;  /* 0x0000021b08005986 */ /* 0x0001e2000c101524 */
[----:B------:R-:W-:-:S03]  /*139a0*/  ISETP.GT.AND P5, PT, R0, 0x9, P1 ;  /* 0x000000090000780c */ /* 0x000fc60000fa4270 */
[----:B------:R-:W-:Y:S01]  /*139b0*/  @P3 STG.E.U16 desc[UR36][R4.64+0x10], R28 ;  /* 0x0000101c04003986 */ /* 0x000fe2000c101524 */
[----:B------:R-:W-:Y:S01]  /*139c0*/  ISETP.GT.AND P3, PT, R0, 0x8, P0 ;  /* 0x000000080000780c */ /* 0x000fe20000764270 */
[-C--:B------:R-:W-:Y:S01]  /*139d0*/  FMUL R29, R29, R2.reuse ;  /* 0x000000021d1d7220 */ /* 0x080fe20000400000 */
[-C--:B------:R-:W-:Y:S01]  /*139e0*/  FMUL R30, R30, R2.reuse ;  /* 0x000000021e1e7220 */ /* 0x080fe20000400000 */
[----:B------:R-:W-:Y:S01]  /*139f0*/  FMUL R31, R31, R2 ;  /* 0x000000021f1f7220 */ /* 0x000fe20000400000 */
[----:B------:R-:W-:Y:S02]  /*13a00*/  IADD3 R6, P6, R4, UR5, RZ ;  /* 0x0000000504067c10 */ /* 0x000fe4000ffde0ff */
[----:B------:R-:W-:Y:S02]  /*13a10*/  F2FP.BF16.F32.PACK_AB R29, RZ, R29 ;  /* 0x0000001dff1d723e */ /* 0x000fe400000010ff */
[----:B------:R-:W-:Y:S02]  /*13a20*/  F2FP.BF16.F32.PACK_AB R30, RZ, R30 ;  /* 0x0000001eff1e723e */ /* 0x000fe400000010ff */
[----:B------:R-:W-:-:S02]  /*13a30*/  IADD3.X R7, R5, UR4, RZ, P6, !PT ;  /* 0x0000000405077c10 */ /* 0x000fc4000b7fe4ff */
[----:B------:R-:W-:Y:S01]  /*13a40*/  F2FP.BF16.F32.PACK_AB R31, RZ, R31 ;  /* 0x0000001fff1f723e */ /* 0x000fe200000010ff */
[----:B------:R-:W-:Y:S01]  /*13a50*/  @P5 STG.E.U16 desc[UR36][R4.64+0x12], R29 ;  /* 0x0000121d04005986 */ /* 0x000fe2000c101524 */
[----:B------:R-:W-:-:S03]  /*13a60*/  ISETP.GT.AND P2, PT, R0, 0x10, P1 ;  /* 0x000000100000780c */ /* 0x000fc60000f44270 */
[----:B------:R-:W-:Y:S01]  /*13a70*/  @P3 STG.E.U16 desc[UR36][R6.64+0x10], R30 ;  /* 0x0000101e06003986 */ /* 0x000fe2000c101524 */
[----:B------:R-:W-:Y:S01]  /*13a80*/  ISETP.GT.AND P3, PT, R0, 0x11, P1 ;  /* 0x000000110000780c */ /* 0x000fe20000f64270 */
[-C--:B------:R-:W-:Y:S02]  /*13a90*/  FMUL R32, R32, R2.reuse ;  /* 0x0000000220207220 */ /* 0x080fe40000400000 */
[----:B------:R-:W-:Y:S01]  /*13aa0*/  @P4 STG.E.U16 desc[UR36][R6.64+0x12], R31 ;  /* 0x0000121f06004986 */ /* 0x000fe2000c101524 */
[C---:B------:R-:W-:Y:S01]  /*13ab0*/  ISETP.GT.AND P4, PT, R0.reuse, 0x10, P0 ;  /* 0x000000100000780c */ /* 0x040fe20000784270 */
[-C--:B------:R-:W-:Y:S01]  /*13ac0*/  FMUL R33, R33, R2.reuse ;  /* 0x0000000221217220 */ /* 0x080fe20000400000 */
[----:B------:R-:W-:Y:S01]  /*13ad0*/  ISETP.GT.AND P5, PT, R0, 0x11, P0 ;  /* 0x000000110000780c */ /* 0x000fe200007a4270 */
[-C--:B------:R-:W-:Y:S01]  /*13ae0*/  FMUL R34, R34, R2.reuse ;  /* 0x0000000222227220 */ /* 0x080fe20000400000 */
[----:B------:R-:W-:Y:S01]  /*13af0*/  FMUL R35, R35, R2 ;  /* 0x0000000223237220 */ /* 0x000fe20000400000 */
[----:B------:R-:W-:-:S02]  /*13b00*/  F2FP.BF16.F32.PACK_AB R32, RZ, R32 ;  /* 0x00000020ff20723e */ /* 0x000fc400000010ff */
[----:B------:R-:W-:Y:S02]  /*13b10*/  F2FP.BF16.F32.PACK_AB R33, RZ, R33 ;  /* 0x00000021ff21723e */ /* 0x000fe400000010ff */
[----:B------:R-:W-:Y:S02]  /*13b20*/  F2FP.BF16.F32.PACK_AB R34, RZ, R34 ;  /* 0x00000022ff22723e */ /* 0x000fe400000010ff */
        /* <DEDUP_REMOVED lines=8> */
[-C--:B------:R-:W-:Y:S02]  /*13bb0*/  FMUL R37, R37, R2.reuse ;  /* 0x0000000225257220 */ /* 0x080fe40000400000 */
[----:B------:R-:W-:Y:S01]  /*13bc0*/  @P5 STG.E.U16 desc[UR36][R6.64+0x22], R35 ;  /* 0x0000222306005986 */ /* 0x000fe2000c101524 */
        /* <DEDUP_REMOVED lines=156> */
[-C--:B------:R-:W-:Y:S01]  /*14590*/  FMUL R76, R76, R2.reuse ;  /* 0x000000024c4c7220 */ /* 0x080fe20000400000 */
[C---:B------:R-:W-:Y:S02]  /*145a0*/  ISETP.GT.AND P6, PT, R0.reuse, 0x69, P0 ;  /* 0x000000690000780c */ /* 0x040fe400007c4270 */
[----:B------:R-:W-:Y:S01]  /*145b0*/  @P5 STG.E.U16 desc[UR36][R6.64+0xc2], R75 ;  /* 0x0000c24b06005986 */ /* 0x000fe2000c101524 */
[----:B------:R-:W-:Y:S01]  /*145c0*/  ISETP.GT.AND P5, PT, R0, 0x68, P0 ;  /* 0x000000680000780c */ /* 0x000fe200007a4270 */
[-C--:B------:R-:W-:Y:S01]  /*145d0*/  FMUL R77, R77, R2.reuse ;  /* 0x000000024d4d7220 */ /* 0x080fe20000400000 */
[-C--:B------:R-:W-:Y:S01]  /*145e0*/  FMUL R78, R78, R2.reuse ;  /* 0x000000024e4e7220 */ /* 0x080fe20000400000 */
[----:B------:R-:W-:Y:S01]  /*145f0*/  FMUL R79, R79, R2 ;  /* 0x000000024f4f7220 */ /* 0x000fe20000400000 */
[----:B------:R-:W-:Y:S02]  /*14600*/  F2FP.BF16.F32.PACK_AB R76, RZ, R76 ;  /* 0x0000004cff4c723e */ /* 0x000fe400000010ff */
[----:B------:R-:W-:-:S02]  /*14610*/  F2FP.BF16.F32.PACK_AB R77, RZ, R77 ;  /* 0x0000004dff4d723e */ /* 0x000fc400000010ff */
[----:B------:R-:W-:Y:S02]  /*14620*/  F2FP.BF16.F32.PACK_AB R78, RZ, R78 ;  /* 0x0000004eff4e723e */ /* 0x000fe400000010ff */
[----:B------:R-:W-:Y:S01]  /*14630*/  F2FP.BF16.F32.PACK_AB R79, RZ, R79 ;  /* 0x0000004fff4f723e */ /* 0x000fe200000010ff */
[----:B------:R-:W-:Y:S01]  /*14640*/  @P2 STG.E.U16 desc[UR36][R4.64+0xd0], R76 ;  /* 0x0000d04c04002986 */ /* 0x000fe2000c101524 */
[C---:B------:R-:W-:Y:S02]  /*14650*/  ISETP.GT.AND P4, PT, R0.reuse, 0x70, P1 ;  /* 0x000000700000780c */ /* 0x040fe40000f84270 */
[C---:B------:R-:W-:Y:S01]  /*14660*/  ISETP.GT.AND P2, PT, R0.reuse, 0x71, P1 ;  /* 0x000000710000780c */ /* 0x040fe20000f44270 */
[----:B------:R-:W-:Y:S01]  /*14670*/  @P3 STG.E.U16 desc[UR36][R4.64+0xd2], R77 ;  /* 0x0000d24d04003986 */ /* 0x000fe2000c101524 */
[C---:B------:R-:W-:Y:S02]  /*14680*/  ISETP.GT.AND P3, PT, R0.reuse, 0x78, P1 ;  /* 0x000000780000780c */ /* 0x040fe40000f64270 */
[----:B------:R-:W-:Y:S01]  /*14690*/  ISETP.GT.AND P1, PT, R0, 0x79, P1 ;  /* 0x000000790000780c */ /* 0x000fe20000f24270 */
[----:B------:R-:W-:Y:S01]  /*146a0*/  @P5 STG.E.U16 desc[UR36][R6.64+0xd0], R78 ;  /* 0x0000d04e06005986 */ /* 0x000fe2000c101524 */
[----:B------:R-:W-:-:S03]  /*146b0*/  FMUL R80, R80, R2 ;  /* 0x0000000250507220 */ /* 0x000fc60000400000 */
[----:B------:R-:W-:Y:S01]  /*146c0*/  @P6 STG.E.U16 desc[UR36][R6.64+0xd2], R79 ;  /* 0x0000d24f06006986 */ /* 0x000fe2000c101524 */
[C---:B------:R-:W-:Y:S01]  /*146d0*/  ISETP.GT.AND P6, PT, R0.reuse, 0x70, P0 ;  /* 0x000000700000780c */ /* 0x040fe200007c4270 */
[----:B------:R-:W-:Y:S01]  /*146e0*/  FMUL R81, R81, R2 ;  /* 0x0000000251517220 */ /* 0x000fe20000400000 */
[----:B------:R-:W-:Y:S02]  /*146f0*/  F2FP.BF16.F32.PACK_AB R80, RZ, R80 ;  /* 0x00000050ff50723e */ /* 0x000fe400000010ff */
[----:B------:R-:W-:Y:S01]  /*14700*/  ISETP.GT.AND P5, PT, R0, 0x71, P0 ;  /* 0x000000710000780c */ /* 0x000fe200007a4270 */
[----:B------:R-:W-:Y:S01]  /*14710*/  FMUL R82, R82, R2 ;  /* 0x0000000252527220 */ /* 0x000fe20000400000 */
[----:B------:R-:W-:Y:S01]  /*14720*/  F2FP.BF16.F32.PACK_AB R81, RZ, R81 ;  /* 0x00000051ff51723e */ /* 0x000fe200000010ff */
[----:B------:R-:W-:Y:S01]  /*14730*/  @P4 STG.E.U16 desc[UR36][R4.64+0xe0], R80 ;  /* 0x0000e05004004986 */ /* 0x000fe2000c101524 */
[----:B------:R-:W-:Y:S01]  /*14740*/  ISETP.GT.AND P4, PT, R0, 0x78, P0 ;  /* 0x000000780000780c */ /* 0x000fe20000784270 */
[--C-:B0-----:R-:W-:Y:S01]  /*14750*/  @P3 IMAD.MOV.U32 R8, RZ, RZ, R4.reuse ;  /* 0x000000ffff083224 */ /* 0x101fe200078e0004 */
[----:B------:R-:W-:Y:S01]  /*14760*/  F2FP.BF16.F32.PACK_AB R82, RZ, R82 ;  /* 0x00000052ff52723e */ /* 0x000fe200000010ff */
[----:B------:R-:W-:Y:S01]  /*14770*/  @P3 IMAD.MOV.U32 R9, RZ, RZ, R5 ;  /* 0x000000ffff093224 */ /* 0x000fe200078e0005 */
[----:B------:R0:W-:Y:S01]  /*14780*/  @P2 STG.E.U16 desc[UR36][R4.64+0xe2], R81 ;  /* 0x0000e25104002986 */ /* 0x0001e2000c101524 */
[----:B------:R-:W-:-:S02]  /*14790*/  @P1 IMAD.MOV.U32 R10, RZ, RZ, R4 ;  /* 0x000000ffff0a1224 */ /* 0x000fc400078e0004 */
[----:B------:R-:W-:Y:S02]  /*147a0*/  @P1 IMAD.MOV.U32 R11, RZ, RZ, R5 ;  /* 0x000000ffff0b1224 */ /* 0x000fe400078e0005 */
[-C--:B--2---:R-:W-:Y:S01]  /*147b0*/  FMUL R83, R83, R2.reuse ;  /* 0x0000000253537220 */ /* 0x084fe20000400000 */
[-C--:B---3--:R-:W-:Y:S01]  /*147c0*/  FMUL R84, R84, R2.reuse ;  /* 0x0000000254547220 */ /* 0x088fe20000400000 */
[----:B------:R-:W-:Y:S01]  /*147d0*/  ISETP.GT.AND P0, PT, R0, 0x79, P0 ;  /* 0x000000790000780c */ /* 0x000fe20000704270 */
[----:B0-----:R-:W-:Y:S01]  /*147e0*/  @P6 IMAD.MOV.U32 R4, RZ, RZ, R6 ;  /* 0x000000ffff046224 */ /* 0x001fe200078e0006 */
[----:B------:R-:W-:Y:S01]  /*147f0*/  @P6 MOV R5, R7 ;  /* 0x0000000700056202 */ /* 0x000fe20000000f00 */
[-C--:B----4-:R-:W-:Y:S01]  /*14800*/  FMUL R85, R85, R2.reuse ;  /* 0x0000000255557220 */ /* 0x090fe20000400000 */
[----:B------:R-:W-:Y:S01]  /*14810*/  F2FP.BF16.F32.PACK_AB R83, RZ, R83 ;  /* 0x00000053ff53723e */ /* 0x000fe200000010ff */
[-C--:B------:R-:W-:Y:S02]  /*14820*/  FMUL R86, R86, R2.reuse ;  /* 0x0000000256567220 */ /* 0x080fe40000400000 */
[----:B------:R0:W-:Y:S01]  /*14830*/  @P6 STG.E.U16 desc[UR36][R4.64+0xe0], R82 ;  /* 0x0000e05204006986 */ /* 0x0001e2000c101524 */
[----:B------:R-:W-:Y:S01]  /*14840*/  FMUL R87, R87, R2 ;  /* 0x0000000257577220 */ /* 0x000fe20000400000 */
[----:B------:R-:W-:-:S02]  /*14850*/  F2FP.BF16.F32.PACK_AB R84, RZ, R84 ;  /* 0x00000054ff54723e */ /* 0x000fc400000010ff */
[----:B------:R-:W-:Y:S02]  /*14860*/  F2FP.BF16.F32.PACK_AB R85, RZ, R85 ;  /* 0x00000055ff55723e */ /* 0x000fe400000010ff */
[----:B------:R-:W-:Y:S01]  /*14870*/  F2FP.BF16.F32.PACK_AB R86, RZ, R86 ;  /* 0x00000056ff56723e */ /* 0x000fe200000010ff */
[----:B0-----:R-:W-:Y:S02]  /*14880*/  @P5 IMAD.MOV.U32 R4, RZ, RZ, R6 ;  /* 0x000000ffff045224 */ /* 0x001fe400078e0006 */
[----:B------:R-:W-:Y:S01]  /*14890*/  @P5 IMAD.MOV.U32 R5, RZ, RZ, R7 ;  /* 0x000000ffff055224 */ /* 0x000fe200078e0007 */
[----:B------:R-:W-:-:S04]  /*148a0*/  F2FP.BF16.F32.PACK_AB R87, RZ, R87 ;  /* 0x00000057ff57723e */ /* 0x000fc800000010ff */
[----:B------:R0:W-:Y:S04]  /*148b0*/  @P5 STG.E.U16 desc[UR36][R4.64+0xe2], R83 ;  /* 0x0000e25304005986 */ /* 0x0001e8000c101524 */
[----:B------:R1:W-:Y:S04]  /*148c0*/  @P3 STG.E.U16 desc[UR36][R8.64+0xf0], R84 ;  /* 0x0000f05408003986 */ /* 0x0003e8000c101524 */
[----:B------:R1:W-:Y:S01]  /*148d0*/  @P1 STG.E.U16 desc[UR36][R10.64+0xf2], R85 ;  /* 0x0000f2550a001986 */ /* 0x0003e2000c101524 */
[----:B0-----:R-:W-:Y:S02]  /*148e0*/  @P4 IMAD.MOV.U32 R4, RZ, RZ, R6 ;  /* 0x000000ffff044224 */ /* 0x001fe400078e0006 */
[----:B------:R-:W-:-:S05]  /*148f0*/  @P4 IMAD.MOV.U32 R5, RZ, RZ, R7 ;  /* 0x000000ffff054224 */ /* 0x000fca00078e0007 */
[----:B------:R1:W-:Y:S04]  /*14900*/  @P4 STG.E.U16 desc[UR36][R4.64+0xf0], R86 ;  /* 0x0000f05604004986 */ /* 0x0003e8000c101524 */
[----:B------:R1:W-:Y:S02]  /*14910*/  @P0 STG.E.U16 desc[UR36][R6.64+0xf2], R87 ;  /* 0x0000f25706000986 */ /* 0x0003e4000c101524 */
.L_x_536:
[----:B------:R-:W-:Y:S05]  /*14920*/  BSYNC B0 ;  /* 0x0000000000007941 */ /* 0x000fea0003800000 */
.L_x_32:
[----:B01----:R-:W2:Y:S04]  /*14930*/  LDL.LU R5, [R1+0x104] ;  /* 0x0001040001057983 */ /* 0x003ea80000300800 */
[----:B------:R-:W2:Y:S01]  /*14940*/  LDL.LU R4, [R1+0x108] ;  /* 0x0001080001047983 */ /* 0x000ea20000300800 */
[----:B------:R-:W-:Y:S01]  /*14950*/  ULDC UR4, c[0x0][0xc] ;  /* 0x0000030000047ab9 */ /* 0x000fe20000000800 */
[----:B------:R-:W-:Y:S01]  /*14960*/  ULDC UR5, c[0x0][0x10] ;  /* 0x0000040000057ab9 */ /* 0x000fe20000000800 */
[----:B-----5:R-:W2:Y:S01]  /*14970*/  LDC R3, c[0x0][0x14] ;  /* 0x00000500ff037b82 */ /* 0x020ea20000000800 */
[----:B------:R-:W-:Y:S01]  /*14980*/  UIMAD.WIDE.U32 UR4, UR4, UR5, URZ ;  /* 0x00000005040472a5 */ /* 0x000fe2000f8e003f */
[----:B----4-:R-:W-:Y:S01]  /*14990*/  PRMT R0, RZ, 0x7610, R0 ;  /* 0x00007610ff007816 */ /* 0x010fe20000000000 */
[----:B------:R-:W-:Y:S01]  /*149a0*/  UMOV UR42, 0xffffffff ;  /* 0xffffffff002a7882 */ /* 0x000fe20000000000 */
[----:B------:R-:W-:-:S03]  /*149b0*/  UMOV UR43, 0xffffffff ;  /* 0xffffffff002b7882 */ /* 0x000fc60000000000 */
[----:B--2---:R-:W-:-:S04]  /*149c0*/  IMAD.WIDE.U32 R4, R3, UR4, R4 ;  /* 0x0000000403047c25 */ /* 0x004fc8000f8e0004 */
[----:B------:R-:W-:Y:S01]  /*149d0*/  IMAD R3, R3, UR5, RZ ;  /* 0x0000000503037c24 */ /* 0x000fe2000f8e02ff */
[----:B------:R-:W-:Y:S01]  /*149e0*/  MOV R7, R4 ;  /* 0x0000000400077202 */ /* 0x000fe20000000f00 */
[----:B------:R-:W-:Y:S02]  /*149f0*/  ULDC.64 UR4, c[0x0][0x650] ;  /* 0x0001940000047ab9 */ /* 0x000fe40000000a00 */
[----:B------:R-:W-:Y:S01]  /*14a00*/  IMAD.IADD R6, R5, 0x1, R3 ;  /* 0x0000000105067824 */ /* 0x000fe200078e0203 */
[----:B------:R-:W-:-:S04]  /*14a10*/  ISETP.GE.U32.AND P0, PT, R4, UR4, PT ;  /* 0x0000000404007c0c */ /* 0x000fc8000bf06070 */
[----:B------:R0:W-:Y:S01]  /*14a20*/  STL [R1+0x104], R6 ;  /* 0x0001040601007387 */ /* 0x0001e20000100800 */
[----:B------:R-:W-:-:S03]  /*14a30*/  ISETP.GE.U32.AND.EX P0, PT, R6, UR5, PT, P0 ;  /* 0x0000000506007c0c */ /* 0x000fc6000bf06100 */
[----:B------:R0:W-:Y:S10]  /*14a40*/  STL [R1+0x108], R7 ;  /* 0x0001080701007387 */ /* 0x0001f40000100800 */
[----:B0-----:R-:W-:Y:S05]  /*14a50*/  @P0 BRA `(.L_x_537) ;  /* 0x0000000400880947 */ /* 0x001fea0003800000 */
[----:B------:R-:W0:Y:S01]  /*14a60*/  S2UR UR6, SR_CTAID.X ;  /* 0x00000000000679c3 */ /* 0x000e220000002500 */
[----:B------:R-:W-:Y:S01]  /*14a70*/  ULDC.64 UR12, c[0x0][0x628] ;  /* 0x00018a00000c7ab9 */ /* 0x000fe20000000a00 */
[----:B------:R-:W-:Y:S01]  /*14a80*/  ULDC UR4, c[0x0][0x150] ;  /* 0x0000540000047ab9 */ /* 0x000fe20000000800 */
[----:B------:R-:W-:Y:S01]  /*14a90*/  ISETP.NE.U32.AND P0, PT, RZ, UR12, PT ;  /* 0x0000000cff007c0c */ /* 0x000fe2000bf05070 */
[----:B------:R-:W-:Y:S01]  /*14aa0*/  ULDC UR15, c[0x0][0x630] ;  /* 0x00018c00000f7ab9 */ /* 0x000fe20000000800 */
[C---:B------:R-:W-:Y:S01]  /*14ab0*/  R2UR UR16, R7.reuse ;  /* 0x00000000071072ca */ /* 0x040fe200000e0000 */
[----:B------:R-:W-:Y:S01]  /*14ac0*/  ULDC UR19, c[0x0][0x154] ;  /* 0x0000550000137ab9 */ /* 0x000fe20000000800 */
[----:B------:R-:W-:Y:S01]  /*14ad0*/  ISETP.NE.AND.EX P0, PT, RZ, UR13, PT, P0 ;  /* 0x0000000dff007c0c */ /* 0x000fe2000bf05300 */
[----:B------:R-:W1:Y:S01]  /*14ae0*/  S2UR UR18, SR_CTAID.Y ;  /* 0x00000000001279c3 */ /* 0x000e620000002600 */
[----:B------:R-:W-:Y:S02]  /*14af0*/  R2UR UR17, R6 ;  /* 0x00000000061172ca */ /* 0x000fe400000e0000 */
[----:B------:R-:W-:-:S02]  /*14b00*/  R2UR UR10, R7 ;  /* 0x00000000070a72ca */ /* 0x000fc400000e0000 */
[----:B------:R-:W-:Y:S02]  /*14b10*/  R2UR UR11, R6 ;  /* 0x00000000060b72ca */ /* 0x000fe400000e0000 */
[----:B0-----:R-:W-:-:S05]  /*14b20*/  I2FP.F32.U32 R0, UR6 ;  /* 0x0000000600007c45 */ /* 0x001fca0008201000 */
[----:B------:R-:W-:-:S04]  /*14b30*/  FMUL R0, R0, UR4 ;  /* 0x0000000400007c20 */ /* 0x000fc80008400000 */
[----:B------:R0:W2:Y:S01]  /*14b40*/  F2I.U32.TRUNC.NTZ R3, R0 ;  /* 0x0000000000037305 */ /* 0x0000a2000020f000 */
[----:B-1----:R-:W-:Y:S05]  /*14b50*/  @!P0 BRA `(.L_x_538) ;  /* 0x0000000000308947 */ /* 0x002fea0003800000 */
        /* <DEDUP_REMOVED lines=12> */
.L_x_538:
[----:B------:R-:W-:Y:S01]  /*14c20*/  USHF.R.U64 UR43, UR10, UR15, UR11 ;  /* 0x0000000f0a2b7299 */ /* 0x000fe2000800120b */
[----:B0-----:R-:W-:Y:S01]  /*14c30*/  I2FP.F32.U32 R0, UR18 ;  /* 0x0000001200007c45 */ /* 0x001fe20008201000 */
[----:B------:R-:W-:Y:S02]  /*14c40*/  USHF.R.U32.HI UR4, URZ, UR15, UR11 ;  /* 0x0000000f3f047299 */ /* 0x000fe4000801160b */
[----:B------:R-:W-:Y:S02]  /*14c50*/  UIADD3 UR10, UP0, URZ, -UR43, URZ ;  /* 0x8000002b3f0a7290 */ /* 0x000fe4000ff1e03f */
[----:B------:R-:W-:Y:S01]  /*14c60*/  FMUL R0, R0, UR19 ;  /* 0x0000001300007c20 */ /* 0x000fe20008400000 */
[----:B------:R-:W-:Y:S01]  /*14c70*/  ULDC.64 UR12, c[0x0][0x620] ;  /* 0x00018800000c7ab9 */ /* 0x000fe20000000a00 */
[----:B------:R-:W-:Y:S01]  /*14c80*/  UIADD3.X UR4, URZ, ~UR4, URZ, UP0, !UPT ;  /* 0x800000043f047290 */ /* 0x000fe200087fe43f */
[----:B------:R-:W-:Y:S01]  /*14c90*/  UMOV UR8, UR16 ;  /* 0x0000001000087c82 */ /* 0x000fe20008000000 */
[----:B------:R-:W-:-:S02]  /*14ca0*/  UMOV UR9, UR17 ;  /* 0x0000001100097c82 */ /* 0x000fc40008000000 */
[----:B------:R-:W-:Y:S01]  /*14cb0*/  UIMAD UR4, UR4, UR12, URZ ;  /* 0x0000000c040472a4 */ /* 0x000fe2000f8e023f */
[----:B------:R-:W0:Y:S01]  /*14cc0*/  F2I.U32.TRUNC.NTZ R0, R0 ;  /* 0x0000000000007305 */ /* 0x000e22000020f000 */
[----:B------:R-:W-:Y:S01]  /*14cd0*/  UIMAD.WIDE.U32 UR8, UR10, UR12, UR8 ;  /* 0x0000000c0a0872a5 */ /* 0x000fe2000f8e0008 */
[----:B--2---:R-:W-:Y:S01]  /*14ce0*/  R2UR UR12, R3 ;  /* 0x00000000030c72ca */ /* 0x004fe200000e0000 */
[----:B------:R-:W-:Y:S01]  /*14cf0*/  UIMAD UR10, UR10, UR13, UR4 ;  /* 0x0000000d0a0a72a4 */ /* 0x000fe2000f8e0204 */
[----:B------:R-:W-:Y:S01]  /*14d00*/  ULDC UR11, c[0x0][0x618] ;  /* 0x00018600000b7ab9 */ /* 0x000fe20000000800 */
[----:B------:R-:W-:Y:S02]  /*14d10*/  ULDC UR21, c[0x0][0x658] ;  /* 0x0001960000157ab9 */ /* 0x000fe40000000800 */
[----:B------:R-:W-:Y:S01]  /*14d20*/  UIADD3 UR9, UR9, UR10, URZ ;  /* 0x0000000a09097290 */ /* 0x000fe2000fffe03f */
[----:B------:R-:W-:Y:S01]  /*14d30*/  UMOV UR15, 0xffffffff ;  /* 0xffffffff000f7882 */ /* 0x000fe20000000000 */
[----:B------:R-:W-:Y:S01]  /*14d40*/  ULDC.64 UR4, c[0x0][0x640] ;  /* 0x0001900000047ab9 */ /* 0x000fe20000000a00 */
[----:B------:R-:W-:Y:S01]  /*14d50*/  USHF.L.U32 UR15, UR15, UR21, URZ ;  /* 0x000000150f0f7299 */ /* 0x000fe2000800063f */
[----:B------:R-:W-:Y:S01]  /*14d60*/  ISETP.NE.U32.AND P0, PT, RZ, UR4, PT ;  /* 0x00000004ff007c0c */ /* 0x000fe2000bf05070 */
[----:B------:R-:W-:-:S02]  /*14d70*/  USHF.R.U64 UR16, UR8, UR11, UR9 ;  /* 0x0000000b08107299 */ /* 0x000fc40008001209 */
[----:B------:R-:W-:Y:S01]  /*14d80*/  USHF.R.U32.HI UR8, URZ, UR11, UR9 ;  /* 0x0000000b3f087299 */ /* 0x000fe20008011609 */
[----:B0-----:R-:W-:Y:S01]  /*14d90*/  R2UR UR14, R0 ;  /* 0x00000000000e72ca */ /* 0x001fe200000e0000 */
[----:B------:R-:W-:Y:S01]  /*14da0*/  ULDC UR17, c[0x0][0x608] ;  /* 0x0001820000117ab9 */ /* 0x000fe20000000800 */
[----:B------:R-:W-:Y:S01]  /*14db0*/  ULOP3.LUT UR41, URZ, UR15, URZ, 0x33, !UPT ;  /* 0x0000000f3f297292 */ /* 0x000fe2000f8e333f */
[----:B------:R-:W-:Y:S01]  /*14dc0*/  ISETP.NE.AND.EX P0, PT, RZ, UR5, PT, P0 ;  /* 0x00000005ff007c0c */ /* 0x000fe2000bf05300 */
[----:B------:R-:W-:Y:S02]  /*14dd0*/  USHF.R.U64 UR15, UR16, UR17, UR8 ;  /* 0x00000011100f7299 */ /* 0x000fe40008001208 */
[----:B------:R-:W-:Y:S02]  /*14de0*/  USHF.R.U32.HI UR8, URZ, UR17, UR8 ;  /* 0x000000113f087299 */ /* 0x000fe40008011608 */
[----:B------:R-:W-:Y:S02]  /*14df0*/  UIADD3 UR12, -UR12, URZ, URZ ;  /* 0x0000003f0c0c7290 */ /* 0x000fe4000fffe13f */
[----:B------:R-:W-:Y:S01]  /*14e00*/  USHF.R.U64 UR17, UR15, UR21, UR8 ;  /* 0x000000150f117299 */ /* 0x000fe20008001208 */
[----:B------:R-:W-:Y:S01]  /*14e10*/  UMOV UR19, 0x1 ;  /* 0x0000000100137882 */ /* 0x000fe20000000000 */
[----:B------:R-:W-:Y:S01]  /*14e20*/  ULDC UR13, c[0x0][0x144] ;  /* 0x00005100000d7ab9 */ /* 0x000fe20000000800 */
[----:B------:R-:W-:Y:S01]  /*14e30*/  ULDC UR7, c[0x0][0x600] ;  /* 0x0001800000077ab9 */ /* 0x000fe20000000800 */
[----:B------:R-:W-:-:S02]  /*14e40*/  USHF.L.U32 UR24, UR19, UR21, URZ ;  /* 0x0000001513187299 */ /* 0x000fc4000800063f */
[----:B------:R-:W-:Y:S02]  /*14e50*/  USHF.R.U32.HI UR8, URZ, UR21, UR8 ;  /* 0x000000153f087299 */ /* 0x000fe40008011608 */
[----:B------:R-:W-:Y:S02]  /*14e60*/  UIMAD UR21, UR13, UR12, UR6 ;  /* 0x0000000c0d1572a4 */ /* 0x000fe4000f8e0206 */
[----:B------:R-:W-:Y:S02]  /*14e70*/  UIADD3 UR20, UR7, -0x1, URZ ;  /* 0xffffffff07147890 */ /* 0x000fe4000fffe03f */
[----:B------:R-:W-:Y:S01]  /*14e80*/  UIADD3 UR19, -UR14, URZ, URZ ;  /* 0x0000003f0e137290 */ /* 0x000fe2000fffe13f */
[----:B------:R-:W-:Y:S01]  /*14e90*/  ULDC UR25, c[0x0][0x148] ;  /* 0x0000520000197ab9 */ /* 0x000fe20000000800 */
[----:B------:R-:W-:Y:S01]  /*14ea0*/  ULDC UR22, c[0x0][0x648] ;  /* 0x0001920000167ab9 */ /* 0x000fe20000000800 */
[----:B------:R-:W-:Y:S01]  /*14eb0*/  ULDC UR23, c[0x0][0x638] ;  /* 0x00018e0000177ab9 */ /* 0x000fe20000000800 */
        /* <DEDUP_REMOVED lines=14> */
.L_x_539:
[----:B------:R-:W-:Y:S01]  /*14fa0*/  UISETP.NE.AND UP0, UPT, UR46, URZ, UPT ;  /* 0x0000003f2e00728c */ /* 0x000fe2000bf05270 */
[----:B------:R-:W-:Y:S01]  /*14fb0*/  IMAD.MOV.U32 R0, RZ, RZ, 0x1 ;  /* 0x00000001ff007424 */ /* 0x000fe200078e00ff */
[----:B------:R-:W-:Y:S02]  /*14fc0*/  USHF.R.U64 UR4, UR6, UR22, UR8 ;  /* 0x0000001606047299 */ /* 0x000fe40008001208 */
[----:B------:R-:W-:Y:S02]  /*14fd0*/  ULOP3.LUT UR41, UR15, UR41, URZ, 0xc0, !UPT ;  /* 0x000000290f297292 */ /* 0x000fe4000f8ec03f */
[----:B------:R-:W-:Y:S02]  /*14fe0*/  UIADD3 UR5, -UR4, URZ, URZ ;  /* 0x0000003f04057290 */ /* 0x000fe4000fffe13f */
[----:B------:R-:W-:Y:S02]  /*14ff0*/  UIMAD UR41, UR24, UR4, UR41 ;  /* 0x00000004182972a4 */ /* 0x000fe4000f8e0229 */
[----:B------:R-:W-:-:S02]  /*15000*/  ULOP3.LUT UR16, UR16, UR20, URZ, 0xc0, !UPT ;  /* 0x0000001410107292 */ /* 0x000fc4000f8ec03f */
[----:B------:R-:W-:Y:S02]  /*15010*/  @UP0 UIMAD UR21, UR25, UR19, UR18 ;  /* 0x00000013191502a4 */ /* 0x000fe4000f8e0212 */
[----:B------:R-:W-:-:S03]  /*15020*/  UIMAD UR4, UR5, UR23, UR17 ;  /* 0x00000017050472a4 */ /* 0x000fc6000f8e0211 */
[----:B------:R-:W-:Y:S01]  /*15030*/  ULDC UR5, c[0x0][0x610] ;  /* 0x0001840000057ab9 */ /* 0x000fe20000000800 */
[----:B------:R-:W-:Y:S02]  /*15040*/  UIMAD UR4, UR4, UR7, UR16 ;  /* 0x00000007040472a4 */ /* 0x000fe4000f8e0210 */
[----:B------:R-:W-:-:S04]  /*15050*/  UIMAD UR41, UR41, UR5, UR21 ;  /* 0x00000005292972a4 */ /* 0x000fc8000f8e0215 */
[----:B------:R-:W-:Y:S02]  /*15060*/  USEL UR42, UR4, UR41, !UP0 ;  /* 0x00000029042a7287 */ /* 0x000fe4000c000000 */
[----:B------:R-:W-:-:S12]  /*15070*/  USEL UR41, UR41, UR4, !UP0 ;  /* 0x0000000429297287 */ /* 0x000fd8000c000000 */
.L_x_537:
[----:B------:R-:W-:-:S13]  /*15080*/  LOP3.LUT P0, RZ, R0, 0xff, RZ, 0xc0, !PT ;  /* 0x000000ff00ff7812 */ /* 0x000fda000780c0ff */
[----:B------:R-:W-:Y:S05]  /*15090*/  @P0 BRA `(.L_x_540) ;  /* 0xfffffec000d00947 */ /* 0x000fea000383ffff */
[----:B------:R-:W-:Y:S05]  /*150a0*/  EXIT ;  /* 0x000000000000794d */ /* 0x000fea0003800000 */
.L_x_7:
[----:B------:R-:W2:Y:S01]  /*150b0*/  LDL R5, [R1+0x108] ;  /* 0x0001080001057983 */ /* 0x000ea20000100800 */
[----:B------:R-:W-:-:S03]  /*150c0*/  ULDC.64 UR4, c[0x0][0x650] ;  /* 0x0001940000047ab9 */ /* 0x000fc60000000a00 */
[----:B------:R-:W3:Y:S01]  /*150d0*/  LDL R2, [R1+0x104] ;  /* 0x0001040001027983 */ /* 0x000ee20000100800 */
[----:B------:R-:W-:Y:S01]  /*150e0*/  PRMT R0, RZ, 0x7610, R0 ;  /* 0x00007610ff007816 */ /* 0x000fe20000000000 */
[----:B------:R-:W-:Y:S02]  /*150f0*/  IMAD.MOV.U32 R4, RZ, RZ, -0x1 ;  /* 0xffffffffff047424 */ /* 0x000fe400078e00ff */
[----:B------:R-:W-:Y:S02]  /*15100*/  IMAD.MOV.U32 R3, RZ, RZ, -0x1 ;  /* 0xffffffffff037424 */ /* 0x000fe400078e00ff */
[----:B------:R-:W-:Y:S01]  /*15110*/  IMAD.MOV.U32 R10, RZ, RZ, -0x1 ;  /* 0xffffffffff0a7424 */ /* 0x000fe200078e00ff */
[----:B--2---:R-:W-:-:S04]  /*15120*/  ISETP.GE.U32.AND P0, PT, R5, UR4, PT ;  /* 0x0000000405007c0c */ /* 0x004fc8000bf06070 */
[----:B---3--:R-:W-:-:S13]  /*15130*/  ISETP.GE.U32.AND.EX P0, PT, R2, UR5, PT, P0 ;  /* 0x0000000502007c0c */ /* 0x008fda000bf06100 */
        /* <DEDUP_REMOVED lines=21> */
.L_x_542:
[----:B------:R-:W-:Y:S01]  /*15290*/  USHF.R.U64 UR4, UR14, UR19, UR15 ;  /* 0x000000130e047299 */ /* 0x000fe2000800120f */
[----:B------:R-:W-:Y:S01]  /*152a0*/  R2UR UR7, R2 ;  /* 0x00000000020772ca */ /* 0x000fe200000e0000 */
[----:B------:R-:W-:Y:S02]  /*152b0*/  USHF.R.U32.HI UR5, URZ, UR19, UR15 ;  /* 0x000000133f057299 */ /* 0x000fe4000801160f */
[----:B------:R-:W-:Y:S01]  /*152c0*/  UIADD3 UR13, UP0, URZ, -UR4, URZ ;  /* 0x800000043f0d7290 */ /* 0x000fe2000ff1e03f */
[----:B------:R-:W-:Y:S01]  /*152d0*/  ULDC.64 UR14, c[0x0][0x620] ;  /* 0x00018800000e7ab9 */ /* 0x000fe20000000a00 */
[----:B------:R-:W-:Y:S02]  /*152e0*/  UMOV UR6, UR20 ;  /* 0x0000001400067c82 */ /* 0x000fe40008000000 */
[----:B------:R-:W-:Y:S02]  /*152f0*/  UIADD3.X UR5, URZ, ~UR5, URZ, UP0, !UPT ;  /* 0x800000053f057290 */ /* 0x000fe400087fe43f */
[----:B------:R-:W-:-:S02]  /*15300*/  UISETP.NE.AND UP1, UPT, UR46, URZ, UPT ;  /* 0x0000003f2e00728c */ /* 0x000fc4000bf25270 */
[----:B------:R-:W-:Y:S02]  /*15310*/  UIMAD UR5, UR5, UR14, URZ ;  /* 0x0000000e050572a4 */ /* 0x000fe4000f8e023f */
[----:B------:R-:W-:Y:S02]  /*15320*/  UIMAD.WIDE.U32 UR6, UR13, UR14, UR6 ;  /* 0x0000000e0d0672a5 */ /* 0x000fe4000f8e0006 */
[----:B------:R-:W-:Y:S01]  /*15330*/  UIMAD UR5, UR13, UR15, UR5 ;  /* 0x0000000f0d0572a4 */ /* 0x000fe2000f8e0205 */
[----:B------:R-:W-:Y:S02]  /*15340*/  ULDC UR14, c[0x0][0x608] ;  /* 0x00018200000e7ab9 */ /* 0x000fe40000000800 */
[----:B------:R-:W-:Y:S01]  /*15350*/  ULDC UR13, c[0x0][0x618] ;  /* 0x00018600000d7ab9 */ /* 0x000fe20000000800 */
[----:B------:R-:W-:Y:S01]  /*15360*/  UIADD3 UR5, UR7, UR5, URZ ;  /* 0x0000000507057290 */ /* 0x000fe2000fffe03f */
[----:B------:R-:W-:Y:S01]  /*15370*/  ULDC UR22, c[0x0][0x658] ;  /* 0x0001960000167ab9 */ /* 0x000fe20000000800 */
[----:B------:R-:W-:-:S02]  /*15380*/  @UP1 UIMAD UR8, UR11, UR12, UR10 ;  /* 0x0000000c0b0812a4 */ /* 0x000fc4000f8e020a */
[----:B------:R-:W-:Y:S02]  /*15390*/  USHF.R.U64 UR17, UR6, UR13, UR5 ;  /* 0x0000000d06117299 */ /* 0x000fe40008001205 */
[----:B------:R-:W-:Y:S01]  /*153a0*/  USHF.R.U32.HI UR5, URZ, UR13, UR5 ;  /* 0x0000000d3f057299 */ /* 0x000fe20008011605 */
[----:B------:R-:W-:Y:S01]  /*153b0*/  ULDC.64 UR6, c[0x0][0x640] ;  /* 0x0001900000067ab9 */ /* 0x000fe20000000a00 */
[----:B------:R-:W-:Y:S01]  /*153c0*/  UMOV UR10, 0xffffffff ;  /* 0xffffffff000a7882 */ /* 0x000fe20000000000 */
[----:B------:R-:W-:Y:S01]  /*153d0*/  ISETP.NE.U32.AND P0, PT, RZ, UR6, PT ;  /* 0x00000006ff007c0c */ /* 0x000fe2000bf05070 */
[----:B------:R-:W-:Y:S02]  /*153e0*/  USHF.R.U64 UR18, UR17, UR14, UR5 ;  /* 0x0000000e11127299 */ /* 0x000fe40008001205 */
[----:B------:R-:W-:Y:S01]  /*153f0*/  USHF.R.U32.HI UR5, URZ, UR14, UR5 ;  /* 0x0000000e3f057299 */ /* 0x000fe20008011605 */
[----:B------:R-:W-:Y:S01]  /*15400*/  ISETP.NE.AND.EX P0, PT, RZ, UR7, PT, P0 ;  /* 0x00000007ff007c0c */ /* 0x000fe2000bf05300 */
[----:B------:R-:W-:-:S02]  /*15410*/  USHF.L.U32 UR11, UR10, UR22, URZ ;  /* 0x000000160a0b7299 */ /* 0x000fc4000800063f */
[----:B------:R-:W-:Y:S01]  /*15420*/  USHF.R.U64 UR19, UR18, UR22, UR5 ;  /* 0x0000001612137299 */ /* 0x000fe20008001205 */
[----:B------:R-:W-:Y:S01]  /*15430*/  ULDC UR20, c[0x0][0x600] ;  /* 0x0001800000147ab9 */ /* 0x000fe20000000800 */
[----:B------:R-:W-:Y:S02]  /*15440*/  USHF.R.U32.HI UR10, URZ, UR22, UR5 ;  /* 0x000000163f0a7299 */ /* 0x000fe40008011605 */
[----:B------:R-:W-:Y:S02]  /*15450*/  UIADD3 UR21, UR20, -0x1, URZ ;  /* 0xffffffff14157890 */ /* 0x000fe4000fffe03f */
[----:B------:R-:W-:Y:S01]  /*15460*/  ULOP3.LUT UR26, URZ, UR11, URZ, 0x33, !UPT ;  /* 0x0000000b3f1a7292 */ /* 0x000fe2000f8e333f */
        /* <DEDUP_REMOVED lines=17> */
.L_x_543:
[----:B------:R-:W-:Y:S01]  /*15580*/  USHF.R.U64 UR6, UR5, UR23, UR10 ;  /* 0x0000001705067299 */ /* 0x000fe2000800120a */
[----:B------:R-:W-:Y:S01]  /*15590*/  IMAD.MOV.U32 R0, RZ, RZ, 0x1 ;  /* 0x00000001ff007424 */ /* 0x000fe200078e00ff */
[----:B------:R-:W-:Y:S01]  /*155a0*/  USHF.L.U32 UR25, UR25, UR22, URZ ;  /* 0x0000001619197299 */ /* 0x000fe2000800063f */
[----:B------:R-:W-:Y:S01]  /*155b0*/  MOV R10, UR4 ;  /* 0x00000004000a7c02 */ /* 0x000fe20008000f00 */
[----:B------:R-:W-:Y:S02]  /*155c0*/  ULOP3.LUT UR5, UR18, UR26, URZ, 0xc0, !UPT ;  /* 0x0000001a12057292 */ /* 0x000fe4000f8ec03f */
[----:B------:R-:W-:Y:S02]  /*155d0*/  UIADD3 UR7, -UR6, URZ, URZ ;  /* 0x0000003f06077290 */ /* 0x000fe4000fffe13f */
[----:B------:R-:W-:Y:S02]  /*155e0*/  UIMAD UR6, UR25, UR6, UR5 ;  /* 0x00000006190672a4 */ /* 0x000fe4000f8e0205 */
[----:B------:R-:W-:-:S02]  /*155f0*/  ULOP3.LUT UR17, UR17, UR21, URZ, 0xc0, !UPT ;  /* 0x0000001511117292 */ /* 0x000fc4000f8ec03f */
[----:B------:R-:W-:Y:S02]  /*15600*/  UIMAD UR5, UR7, UR24, UR19 ;  /* 0x00000018070572a4 */ /* 0x000fe4000f8e0213 */
[----:B------:R-:W-:Y:S01]  /*15610*/  UISETP.NE.AND UP0, UPT, UR46, URZ, UPT ;  /* 0x0000003f2e00728c */ /* 0x000fe2000bf05270 */
[----:B------:R-:W-:Y:S01]  /*15620*/  ULDC UR7, c[0x0][0x610] ;  /* 0x0001840000077ab9 */ /* 0x000fe20000000800 */
[----:B------:R-:W-:Y:S02]  /*15630*/  UIMAD UR5, UR5, UR20, UR17 ;  /* 0x00000014050572a4 */ /* 0x000fe4000f8e0211 */
[----:B------:R-:W-:-:S04]  /*15640*/  UIMAD UR8, UR6, UR7, UR8 ;  /* 0x00000007060872a4 */ /* 0x000fc8000f8e0208 */
[----:B------:R-:W-:Y:S02]  /*15650*/  USEL UR6, UR5, UR8, !UP0 ;  /* 0x0000000805067287 */ /* 0x000fe4000c000000 */
[----:B------:R-:W-:-:S04]  /*15660*/  USEL UR8, UR8, UR5, !UP0 ;  /* 0x0000000508087287 */ /* 0x000fc8000c000000 */
[----:B------:R-:W-:Y:S02]  /*15670*/  IMAD.U32 R3, RZ, RZ, UR6 ;  /* 0x00000006ff037e24 */ /* 0x000fe4000f8e00ff */
[----:B------:R-:W-:-:S07]  /*15680*/  IMAD.U32 R4, RZ, RZ, UR8 ;  /* 0x00000008ff047e24 */ /* 0x000fce000f8e00ff */
.L_x_541:
[----:B------:R-:W-:-:S08]  /*15690*/  NOP ;  /* 0x0000000000007918 */ /* 0x000fd00000000000 */
[----:B0-----:R-:W0:-:S00]  /*156a0*/  USETMAXREG.DEALLOC.CTAPOOL 0x18 ;  /* 0x00000018000079c8 */ /* 0x001e0000080e0500 */
[----:B------:R-:W-:-:S13]  /*156b0*/  ISETP.NE.AND P0, PT, RZ, UR9, PT ;  /* 0x00000009ff007c0c */ /* 0x000fda000bf05270 */
[----:B------:R-:W-:Y:S05]  /*156c0*/  @P0 EXIT ;  /* 0x000000000000094d */ /* 0x000fea0003800000 */
[----:B0-----:R-:W-:Y:S01]  /*156d0*/  LOP3.LUT P0, RZ, R0, 0xff, RZ, 0xc0, !PT ;  /* 0x000000ff00ff7812 */ /* 0x001fe2000780c0ff */
[----:B------:R-:W-:Y:S02]  /*156e0*/  IMAD.MOV.U32 R0, RZ, RZ, 0x1 ;  /* 0x00000001ff007424 */ /* 0x000fe400078e00ff */
[----:B------:R-:W-:-:S10]  /*156f0*/  IMAD.MOV.U32 R6, RZ, RZ, RZ ;  /* 0x000000ffff067224 */ /* 0x000fd400078e00ff */
[----:B------:R-:W-:Y:S05]  /*15700*/  @!P0 BRA `(.L_x_544) ;  /* 0x0000000c00748947 */ /* 0x000fea0003800000 */
[----:B------:R-:W0:Y:S01]  /*15710*/  S2R R9, SR_CgaCtaId ;  /* 0x0000000000097919 */ /* 0x000e220000008800 */
[----:B------:R-:W-:Y:S01]  /*15720*/  ULDC UR4, c[0x0][0x28c] ;  /* 0x0000a30000047ab9 */ /* 0x000fe20000000800 */
[----:B------:R-:W-:Y:S01]  /*15730*/  ULDC UR8, c[0x0][0x658] ;  /* 0x0001960000087ab9 */ /* 0x000fe20000000800 */
[----:B------:R-:W-:Y:S01]  /*15740*/  UIADD3 UR9, UR4, 0x1f, URZ ;  /* 0x0000001f04097890 */ /* 0x000fe2000fffe03f */
[----:B------:R-:W-:Y:S01]  /*15750*/  BSSY B0, `(.L_x_544) ;  /* 0x00000d8000007945 */ /* 0x000fe20003800000 */
[----:B------:R-:W-:Y:S01]  /*15760*/  UMOV UR7, 0xffffffff ;  /* 0xffffffff00077882 */ /* 0x000fe20000000000 */
[----:B------:R-:W-:Y:S01]  /*15770*/  ULDC UR6, c[0x0][0xc] ;  /* 0x0000030000067ab9 */ /* 0x000fe20000000800 */
[----:B------:R-:W-:Y:S01]  /*15780*/  USHF.R.S32.HI UR10, URZ, 0x1f, UR9 ;  /* 0x0000001f3f0a7899 */ /* 0x000fe20008011409 */
[----:B------:R-:W-:Y:S01]  /*15790*/  IMAD.MOV.U32 R8, RZ, RZ, 0x1 ;  /* 0x00000001ff087424 */ /* 0x000fe200078e00ff */
[----:B------:R-:W-:Y:S01]  /*157a0*/  USHF.L.U32 UR11, UR7, UR8, URZ ;  /* 0x00000008070b7299 */ /* 0x000fe2000800063f */
[----:B------:R-:W-:Y:S01]  /*157b0*/  IMAD.MOV.U32 R0, RZ, RZ, 0x1 ;  /* 0x00000001ff007424 */ /* 0x000fe200078e00ff */
[----:B------:R-:W-:Y:S01]  /*157c0*/  ULDC UR5, c[0x0][0x600] ;  /* 0x0001800000057ab9 */ /* 0x000fe20000000800 */
[----:B------:R-:W-:Y:S01]  /*157d0*/  ULDC UR7, c[0x0][0x10] ;  /* 0x0000040000077ab9 */ /* 0x000fe20000000800 */
[----:B------:R-:W-:Y:S01]  /*157e0*/  UMOV UR12, 0x1 ;  /* 0x00000001000c7882 */ /* 0x000fe20000000000 */
[----:B------:R-:W-:Y:S01]  /*157f0*/  UIADD3 UR4, UR5, -0x1, URZ ;  /* 0xffffffff05047890 */ /* 0x000fe2000fffe03f */
[----:B------:R-:W-:Y:S01]  /*15800*/  IMAD.MOV.U32 R6, RZ, RZ, RZ ;  /* 0x000000ffff067224 */ /* 0x000fe200078e00ff */
[----:B------:R-:W-:-:S02]  /*15810*/  UIMAD.WIDE.U32 UR6, UR6, UR7, URZ ;  /* 0x00000007060672a5 */ /* 0x000fc4000f8e003f */
[----:B------:R-:W-:Y:S02]  /*15820*/  ULEA.HI UR10, UR10, UR9, URZ, 0x5 ;  /* 0x000000090a0a7291 */ /* 0x000fe4000f8f283f */
[----:B------:R-:W-:Y:S02]  /*15830*/  USHF.L.U32 UR5, UR12, UR8, URZ ;  /* 0x000000080c057299 */ /* 0x000fe4000800063f */
[----:B------:R-:W-:Y:S01]  /*15840*/  USHF.R.S32.HI UR18, URZ, 0x5, UR10 ;  /* 0x000000053f127899 */ /* 0x000fe2000801140a */
[----:B------:R-:W-:Y:S01]  /*15850*/  ULDC UR8, c[0x0][0x14] ;  /* 0x0000050000087ab9 */ /* 0x000fe20000000800 */
[----:B------:R-:W-:Y:S02]  /*15860*/  ULOP3.LUT UR21, UR40, 0x2, URZ, 0xfc, !UPT ;  /* 0x0000000228157892 */ /* 0x000fe4000f8efc3f */
[----:B------:R-:W-:Y:S02]  /*15870*/  UIMAD.WIDE.U32 UR22, UR6, UR8, URZ ;  /* 0x00000008061672a5 */ /* 0x000fe4000f8e003f */
[----:B------:R-:W-:-:S02]  /*15880*/  UIMAD UR13, UR7, UR8, URZ ;  /* 0x00000008070d72a4 */ /* 0x000fc4000f8e023f */
[----:B------:R-:W-:Y:S01]  /*15890*/  ULOP3.LUT UR19, URZ, UR11, URZ, 0x33, !UPT ;  /* 0x0000000b3f137292 */ /* 0x000fe2000f8e333f */
[C---:B0-----:R-:W-:Y:S01]  /*158a0*/  SHF.L.U32 R16, R9.reuse, 0x6, RZ ;  /* 0x0000000609107819 */ /* 0x041fe200000006ff */
[----:B------:R-:W-:Y:S01]  /*158b0*/  IMAD.SHL.U32 R9, R9, 0x800, RZ ;  /* 0x0000080009097824 */ /* 0x000fe200078e00ff */
[----:B------:R-:W-:Y:S02]  /*158c0*/  UIADD3 UR13, UR23, UR13, URZ ;  /* 0x0000000d170d7290 */ /* 0x000fe4000fffe03f */
[----:B------:R-:W-:Y:S01]  /*158d0*/  LOP3.LUT R16, R16, 0x40, RZ, 0xc0, !PT ;  /* 0x0000004010107812 */ /* 0x000fe200078ec0ff */
[----:B------:R-:W-:Y:S01]  /*158e0*/  UIADD3 UR26, UR18, 0x1, URZ ;  /* 0x00000001121a7890 */ /* 0x000fe2000fffe03f */
[----:B------:R-:W-:Y:S01]  /*158f0*/  LOP3.LUT R9, R9, 0x800, RZ, 0xc0, !PT ;  /* 0x0000080009097812 */ /* 0x000fe200078ec0ff */
[----:B------:R-:W-:-:S10]  /*15900*/  ULDC.64 UR24, c[0x0][0x198] ;  /* 0x0000660000187ab9 */ /* 0x000fd40000000a00 */
.L_x_555:
[----:B------:R-:W-:-:S03]  /*15910*/  UMOV UR6, 0xffffffff ;  /* 0xffffffff00067882 */ /* 0x000fc60000000000 */
[----:B------:R-:W-:Y:S05]  /*15920*/  BRA.DIV UR6, `(.L_x_545) ;  /* 0x0000001206007947 */ /* 0x000fea000b800000 */
[----:B------:R-:W-:-:S13]  /*15930*/  ELECT P6, URZ, PT ;  /* 0x00000000003f782f */ /* 0x000fda00038c0000 */
.L_x_567:
[----:B------:R-:W0:Y:S01]  /*15940*/  LDC R2, c[0x0][0x28c] ;  /* 0x0000a300ff027b82 */ /* 0x000e220000000800 */
[----:B------:R-:W-:Y:S01]  /*15950*/  BSSY B1, `(.L_x_546) ;  /* 0x000003a000017945 */ /* 0x000fe20003800000 */
[----:B0-----:R-:W-:-:S13]  /*15960*/  ISETP.LT.OR P6, PT, R2, 0x1, !P6 ;  /* 0x000000010200780c */ /* 0x001fda00077c1670 */
[----:B------:R-:W-:Y:S05]  /*15970*/  @P6 BRA `(.L_x_547) ;  /* 0x0000000000dc6947 */ /* 0x000fea0003800000 */
[----:B------:R-:W-:Y:S01]  /*15980*/  IMAD R2, R3, 0x80, R16 ;  /* 0x0000008003027824 */ /* 0x000fe200078e0210 */
[----:B------:R-:W-:Y:S01]  /*15990*/  MOV R11, RZ ;  /* 0x000000ff000b7202 */ /* 0x000fe20000000f00 */
[----:B------:R-:W-:Y:S02]  /*159a0*/  IMAD.SHL.U32 R3, R4, 0x200, RZ ;  /* 0x0000020004037824 */ /* 0x000fe400078e00ff */
[----:B------:R-:W-:Y:S02]  /*159b0*/  IMAD.U32 R13, RZ, RZ, UR26 ;  /* 0x0000001aff0d7e24 */ /* 0x000fe4000f8e00ff */
[----:B------:R-:W-:Y:S02]  /*159c0*/  IMAD.MOV.U32 R4, RZ, RZ, R0 ;  /* 0x000000ffff047224 */ /* 0x000fe400078e0000 */
[----:B------:R-:W-:-:S07]  /*159d0*/  IMAD.MOV.U32 R12, RZ, RZ, R6 ;  /* 0x000000ffff0c7224 */ /* 0x000fce00078e0006 */
.L_x_550:
[----:B------:R-:W0:Y:S01]  /*159e0*/  S2R R14, SR_CgaCtaId ;  /* 0x00000000000e7919 */ /* 0x000e220000008800 */
[----:B------:R-:W-:Y:S01]  /*159f0*/  MOV R5, 0x400 ;  /* 0x0000040000057802 */ /* 0x000fe20000000f00 */
[----:B------:R-:W1:Y:S03]  /*15a00*/  S2R R7, SR_TID.X ;  /* 0x0000000000077919 */ /* 0x000e660000002100 */
[----:B0-----:R-:W-:Y:S02]  /*15a10*/  LEA R15, R14, R5, 0x18 ;  /* 0x000000050e0f7211 */ /* 0x001fe400078ec0ff */
[----:B------:R-:W-:Y:S02]  /*15a20*/  SHF.L.U32 R14, R4, 0x1f, RZ ;  /* 0x0000001f040e7819 */ /* 0x000fe400000006ff */
[----:B-1----:R-:W-:Y:S01]  /*15a30*/  LOP3.LUT P1, RZ, R7, 0x7f, RZ, 0xc0, !PT ;  /* 0x0000007f07ff7812 */ /* 0x002fe2000782c0ff */
[----:B------:R-:W-:-:S04]  /*15a40*/  IMAD R5, R12, 0x8, R15 ;  /* 0x000000080c057824 */ /* 0x000fc800078e020f */
[----:B------:R-:W0:Y:S02]  /*15a50*/  SYNCS.PHASECHK.TRANS64.TRYWAIT P0, [R5+URZ+0x28], R14 ;  /* 0x0000280e050075a7 */ /* 0x000e24000800017f */
[----:B0-----:R-:W-:Y:S06]  /*15a60*/  @!P0 BRA `(.L_x_548) ;  /* 0x0000000c00d08947 */ /* 0x001fec0003800000 */
.L_x_568:
[----:B0-----:R-:W0:Y:S01]  /*15a70*/  @!P1 LDC R14, c[0x0][0x500] ;  /* 0x00014000ff0e9b82 */ /* 0x001e220000000800 */
[----:B------:R-:W-:-:S04]  /*15a80*/  UPRMT UR6, UR21, 0x9910, URZ ;  /* 0x0000991015067896 */ /* 0x000fc8000800003f */
[----:B------:R-:W-:-:S06]  /*15a90*/  UISETP.NE.AND UP0, UPT, UR6, 0x2, UPT ;  /* 0x000000020600788c */ /* 0x000fcc000bf05270 */
[----:B------:R-:W-:Y:S01]  /*15aa0*/  PLOP3.LUT P0, PT, PT, PT, UP0, 0x80, 0x0 ;  /* 0x000000000000781c */ /* 0x000fe20003f0f008 */
[----:B0-----:R0:W-:-:S12]  /*15ab0*/  @!P1 SYNCS.ARRIVE.TRANS64 RZ, [R5+URZ], R14 ;  /* 0x0000000e05ff99a7 */ /* 0x0011d8000800003f */
[----:B------:R-:W-:Y:S05]  /*15ac0*/  @P0 BRA `(.L_x_549) ;  /* 0x0000000000040947 */ /* 0x000fea0003800000 */
[----:B------:R-:W-:Y:S01]  /*15ad0*/  BPT.TRAP 0x1 ;  /* 0x000000040000795c */ /* 0x000fe20000300000 */
.L_x_549:
[C-C-:B------:R-:W-:Y:S01]  /*15ae0*/  IMAD R7, R12.reuse, 0x8000, R15.reuse ;  /* 0x000080000c077824 */ /* 0x140fe200078e020f */
[----:B------:R-:W-:Y:S01]  /*15af0*/  R2UR UR9, R5 ;  /* 0x00000000050972ca */ /* 0x000fe200000e0000 */
[----:B------:R-:W-:Y:S01]  /*15b00*/  VIADD R13, R13, 0xffffffff ;  /* 0xffffffff0d0d7836 */ /* 0x000fe20000000000 */
[----:B------:R-:W-:Y:S01]  /*15b10*/  UIADD3 UR6, UP0, UR24, 0xf0, URZ ;  /* 0x000000f018067890 */ /* 0x000fe2000ff1e03f */
[----:B------:R-:W-:Y:S01]  /*15b20*/  R2UR UR11, R3 ;  /* 0x00000000030b72ca */ /* 0x000fe200000e0000 */
[----:B------:R-:W-:Y:S01]  /*15b30*/  UIADD3 UR28, UP1, UR24, 0x1f0, URZ ;  /* 0x000001f0181c7890 */ /* 0x000fe2000ff3e03f */
[----:B------:R-:W-:Y:S01]  /*15b40*/  R2UR UR7, R7 ;  /* 0x00000000070772ca */ /* 0x000fe200000e0000 */
[----:B------:R-:W-:Y:S01]  /*15b50*/  UMOV UR14, 0x0 ;  /* 0x00000000000e7882 */ /* 0x000fe20000000000 */
[C---:B------:R-:W-:Y:S01]  /*15b60*/  LEA R7, R12.reuse, R9, 0xc ;  /* 0x000000090c077211 */ /* 0x040fe200078e60ff */
[----:B------:R-:W-:Y:S01]  /*15b70*/  VIADD R12, R12, 0x1 ;  /* 0x000000010c0c7836 */ /* 0x000fe20000000000 */
[----:B------:R-:W-:Y:S01]  /*15b80*/  R2UR UR10, R11 ;  /* 0x000000000b0a72ca */ /* 0x000fe200000e0000 */
[----:B------:R-:W-:Y:S01]  /*15b90*/  UIADD3.X UR29, URZ, UR25, URZ, UP1, !UPT ;  /* 0x000000193f1d7290 */ /* 0x000fe20008ffe43f */
[----:B------:R-:W-:Y:S01]  /*15ba0*/  R2UR UR12, R10 ;  /* 0x000000000a0c72ca */ /* 0x000fe200000e0000 */
[----:B------:R-:W-:Y:S01]  /*15bb0*/  IMAD R7, R7, 0x2, R15 ;  /* 0x0000000207077824 */ /* 0x000fe200078e020f */
[----:B------:R-:W-:Y:S01]  /*15bc0*/  R2UR UR20, R2 ;  /* 0x00000000021472ca */ /* 0x000fe200000e0000 */
[----:B------:R-:W-:Y:S01]  /*15bd0*/  UMOV UR15, 0x10000000 ;  /* 0x10000000000f7882 */ /* 0x000fe20000000000 */
[----:B------:R-:W-:Y:S01]  /*15be0*/  ISETP.GT.AND P1, PT, R13, 0x1, PT ;  /* 0x000000010d00780c */ /* 0x000fe20003f24270 */
[----:B------:R-:W-:Y:S01]  /*15bf0*/  UMOV UR27, 0x30000 ;  /* 0x00030000001b7882 */ /* 0x000fe20000000000 */
[----:B------:R-:W-:Y:S01]  /*15c00*/  R2UR UR8, R7 ;  /* 0x00000000070872ca */ /* 0x000fe200000e0000 */
[----:B------:R-:W-:Y:S01]  /*15c10*/  UIADD3 UR16, UR7, 0x100, URZ ;  /* 0x0000010007107890 */ /* 0x000fe2000fffe03f */
[----:B------:R-:W-:Y:S01]  /*15c20*/  ISETP.NE.AND P0, PT, R12, 0x5, PT ;  /* 0x000000050c00780c */ /* 0x000fe20003f05270 */
[----:B------:R-:W-:Y:S01]  /*15c30*/  UIADD3.X UR7, URZ, UR25, URZ, UP0, !UPT ;  /* 0x000000193f077290 */ /* 0x000fe200087fe43f */
[----:B------:R-:W-:-:S02]  /*15c40*/  VIADD R11, R11, 0x20 ;  /* 0x000000200b0b7836 */ /* 0x000fc40000000000 */
[----:B0-----:R-:W-:Y:S02]  /*15c50*/  SEL R5, RZ, 0x1, P0 ;  /* 0x00000001ff057807 */ /* 0x001fe40000000000 */
[----:B------:R-:W-:Y:S02]  /*15c60*/  SEL R12, R12, RZ, P0 ;  /* 0x000000ff0c0c7207 */ /* 0x000fe40000000000 */
[----:B------:R-:W-:-:S03]  /*15c70*/  LOP3.LUT R4, R4, R5, RZ, 0x3c, !PT ;  /* 0x0000000504047212 */ /* 0x000fc600078e3cff */
[----:B------:R-:W-:-:S03]  /*15c80*/  UIADD3 UR17, UR8, 0x28100, URZ ;  /* 0x0002810008117890 */ /* 0x000fc6000fffe03f */
[----:B------:R-:W-:Y:S02]  /*15c90*/  UMOV UR8, UR16 ;  /* 0x0000001000087c82 */ /* 0x000fe40008000000 */
[----:B------:R0:W-:Y:S02]  /*15ca0*/  UTMALDG.3D [UR8], [UR6], desc[UR14] ;  /* 0x00000e08060075b4 */ /* 0x0001e40008011000 */
[----:B0-----:R-:W-:Y:S01]  /*15cb0*/  UMOV UR8, UR17 ;  /* 0x0000001100087c82 */ /* 0x001fe20008000000 */
[----:B------:R-:W-:Y:S02]  /*15cc0*/  UMOV UR11, UR20 ;  /* 0x00000014000b7c82 */ /* 0x000fe40008000000 */
[----:B------:R0:W-:Y:S02]  /*15cd0*/  UTMALDG.3D.MULTICAST [UR8], [UR28], UR27, desc[UR14] ;  /* 0x00000e081c0073b4 */ /* 0x0001e4000801181b */
[----:B0-----:R-:W-:Y:S05]  /*15ce0*/  @P1 BRA `(.L_x_550) ;  /* 0xfffffffc003c1947 */ /* 0x001fea000383ffff */
.L_x_547:
[----:B------:R-:W-:Y:S05]  /*15cf0*/  BSYNC B1 ;  /* 0x0000000000017941 */ /* 0x000fea0003800000 */
.L_x_546:
[----:B------:R-:W2:Y:S01]  /*15d00*/  LDL.LU R15, [R1+0x104] ;  /* 0x00010400010f7983 */ /* 0x000ea20000300800 */
[----:B------:R-:W-:Y:S01]  /*15d10*/  LOP3.LUT P0, RZ, R8, 0xff, RZ, 0xc0, !PT ;  /* 0x000000ff08ff7812 */ /* 0x000fe2000780c0ff */
[----:B------:R-:W-:Y:S01]  /*15d20*/  VIADD R6, R6, UR18 ;  /* 0x0000001206067c36 */ /* 0x000fe20008000000 */
[----:B------:R-:W-:Y:S01]  /*15d30*/  ULDC.64 UR6, c[0x0][0x650] ;  /* 0x0001940000067ab9 */ /* 0x000fe20000000a00 */
[----:B------:R-:W3:Y:S01]  /*15d40*/  LDL.LU R14, [R1+0x108] ;  /* 0x00010800010e7983 */ /* 0x000ee20000300800 */
[----:B------:R-:W-:Y:S01]  /*15d50*/  UISETP.GE.U32.AND UP0, UPT, UR18, 0x5, UPT ;  /* 0x000000051200788c */ /* 0x000fe2000bf06070 */
[----:B------:R-:W-:Y:S01]  /*15d60*/  BSSY B1, `(.L_x_551) ;  /* 0x0000074000017945 */ /* 0x000fe20003800000 */
[----:B------:R-:W-:Y:S01]  /*15d70*/  IMAD.MOV.U32 R4, RZ, RZ, -0x1 ;  /* 0xffffffffff047424 */ /* 0x000fe200078e00ff */
[----:B------:R-:W-:Y:S01]  /*15d80*/  PRMT R8, RZ, 0x7610, R8 ;  /* 0x00007610ff087816 */ /* 0x000fe20000000008 */
[----:B------:R-:W-:Y:S02]  /*15d90*/  IMAD.MOV.U32 R10, RZ, RZ, -0x1 ;  /* 0xffffffffff0a7424 */ /* 0x000fe400078e00ff */
[----:B------:R-:W-:-:S03]  /*15da0*/  PLOP3.LUT P1, PT, PT, PT, UP0, 0x80, 0x0 ;  /* 0x000000000000781c */ /* 0x000fc60003f2f008 */
[----:B------:R-:W0:Y:S01]  /*15db0*/  @P0 S2R R3, SR_CgaCtaId ;  /* 0x0000000000030919 */ /* 0x000e220000008800 */
[----:B------:R-:W-:-:S04]  /*15dc0*/  @P0 MOV R2, 0x400 ;  /* 0x0000040000020802 */ /* 0x000fc80000000f00 */
[----:B0-----:R-:W-:-:S04]  /*15dd0*/  @P0 LEA R2, R3, R2, 0x18 ;  /* 0x0000000203020211 */ /* 0x001fc800078ec0ff */
[----:B------:R0:W-:Y:S01]  /*15de0*/  @P0 SYNCS.ARRIVE.TRANS64.A1T0 RZ, [R2+URZ+0x68], RZ ;  /* 0x000068ff02ff09a7 */ /* 0x0001e2000810003f */
[----:B------:R-:W-:Y:S02]  /*15df0*/  ISETP.GT.U32.AND P0, PT, R6, 0x4, PT ;  /* 0x000000040600780c */ /* 0x000fe40003f04070 */
[----:B0-----:R-:W-:-:S04]  /*15e00*/  MOV R2, UR18 ;  /* 0x0000001200027c02 */ /* 0x001fc80008000f00 */
[----:B------:R-:W-:Y:S01]  /*15e10*/  ISETP.LT.U32.AND P0, PT, R2, 0x5, P0 ;  /* 0x000000050200780c */ /* 0x000fe20000701070 */
[----:B------:R-:W-:-:S05]  /*15e20*/  IMAD.WIDE.U32 R2, R6, -0x33333333, RZ ;  /* 0xcccccccd06027825 */ /* 0x000fca00078e00ff */
[----:B------:R-:W-:Y:S02]  /*15e30*/  SHF.R.U32.HI R5, RZ, 0x2, R3 ;  /* 0x00000002ff057819 */ /* 0x000fe40000011603 */
[----:B------:R-:W-:Y:S02]  /*15e40*/  SEL R3, RZ, 0x1, !P0 ;  /* 0x00000001ff037807 */ /* 0x000fe40004000000 */
[----:B------:R-:W-:Y:S01]  /*15e50*/  PRMT R2, RZ, 0x7610, R2 ;  /* 0x00007610ff027816 */ /* 0x000fe20000000002 */
[----:B------:R-:W-:Y:S01]  /*15e60*/  IMAD R6, R5, -0x5, R6 ;  /* 0xfffffffb05067824 */ /* 0x000fe200078e0206 */
[----:B------:R-:W-:Y:S01]  /*15e70*/  LOP3.LUT R0, R0, R3, RZ, 0x3c, !PT ;  /* 0x0000000300007212 */ /* 0x000fe200078e3cff */
[----:B------:R-:W-:-:S03]  /*15e80*/  IMAD.MOV.U32 R3, RZ, RZ, -0x1 ;  /* 0xffffffffff037424 */ /* 0x000fc600078e00ff */
[----:B------:R-:W-:Y:S02]  /*15e90*/  @P1 LOP3.LUT R0, R0, 0x1, R5, 0x78, !PT ;  /* 0x0000000100001812 */ /* 0x000fe400078e7805 */
[----:B---3--:R-:W-:-:S04]  /*15ea0*/  IADD3 R14, P0, R14, UR22, RZ ;  /* 0x000000160e0e7c10 */ /* 0x008fc8000ff1e0ff */
[----:B--2---:R-:W-:Y:S01]  /*15eb0*/  IADD3.X R15, R15, UR13, RZ, P0, !PT ;  /* 0x0000000d0f0f7c10 */ /* 0x004fe200087fe4ff */
[----:B------:R0:W-:Y:S01]  /*15ec0*/  STL [R1+0x108], R14 ;  /* 0x0001080e01007387 */ /* 0x0001e20000100800 */
[----:B------:R-:W-:-:S03]  /*15ed0*/  ISETP.GE.U32.AND P0, PT, R14, UR6, PT ;  /* 0x000000060e007c0c */ /* 0x000fc6000bf06070 */
[----:B------:R0:W-:Y:S01]  /*15ee0*/  STL [R1+0x104], R15 ;  /* 0x0001040f01007387 */ /* 0x0001e20000100800 */
[----:B------:R-:W-:-:S13]  /*15ef0*/  ISETP.GE.U32.AND.EX P0, PT, R15, UR7, PT, P0 ;  /* 0x000000070f007c0c */ /* 0x000fda000bf06100 */
[----:B0-----:R-:W-:Y:S05]  /*15f00*/  @P0 BRA `(.L_x_552) ;  /* 0x0000000400640947 */ /* 0x001fea0003800000 */
[----:B------:R-:W0:Y:S01]  /*15f10*/  S2R R7, SR_CTAID.X ;  /* 0x0000000000077919 */ /* 0x000e220000002500 */
[----:B------:R-:W-:Y:S01]  /*15f20*/  ULDC UR6, c[0x0][0x150] ;  /* 0x0000540000067ab9 */ /* 0x000fe20000000800 */
[----:B------:R-:W1:Y:S01]  /*15f30*/  LDC R4, c[0x0][0x144] ;  /* 0x00005100ff047b82 */ /* 0x000e620000000800 */
[----:B------:R-:W-:Y:S01]  /*15f40*/  UISETP.NE.AND UP0, UPT, UR46, URZ, UPT ;  /* 0x0000003f2e00728c */ /* 0x000fe2000bf05270 */
[----:B------:R-:W2:Y:S01]  /*15f50*/  S2R R5, SR_CTAID.Y ;  /* 0x0000000000057919 */ /* 0x000ea20000002600 */
[----:B------:R-:W-:-:S04]  /*15f60*/  ULDC UR9, c[0x0][0x630] ;  /* 0x00018c0000097ab9 */ /* 0x000fc80000000800 */
[----:B------:R-:W-:Y:S01]  /*15f70*/  PLOP3.LUT P0, PT, PT, PT, UP0, 0x80, 0x0 ;  /* 0x000000000000781c */ /* 0x000fe20003f0f008 */
[----:B------:R-:W3:Y:S01]  /*15f80*/  LDC R12, c[0x0][0x148] ;  /* 0x00005200ff0c7b82 */ /* 0x000ee20000000800 */
[----:B0-----:R-:W-:Y:S02]  /*15f90*/  I2FP.F32.U32 R2, R7 ;  /* 0x0000000700027245 */ /* 0x001fe40000201000 */
[----:B--2---:R-:W-:-:S03]  /*15fa0*/  I2FP.F32.U32 R3, R5 ;  /* 0x0000000500037245 */ /* 0x004fc60000201000 */
[----:B------:R-:W-:Y:S01]  /*15fb0*/  FMUL R2, R2, UR6 ;  /* 0x0000000602027c20 */ /* 0x000fe20008400000 */
[----:B------:R-:W-:Y:S02]  /*15fc0*/  ULDC UR6, c[0x0][0x154] ;  /* 0x0000550000067ab9 */ /* 0x000fe40000000800 */
[----:B------:R-:W-:Y:S01]  /*15fd0*/  FMUL R10, R3, UR6 ;  /* 0x00000006030a7c20 */ /* 0x000fe20008400000 */
[----:B------:R-:W-:Y:S02]  /*15fe0*/  ULDC.64 UR6, c[0x0][0x628] ;  /* 0x00018a0000067ab9 */ /* 0x000fe40000000a00 */
[----:B------:R-:W0:Y:S08]  /*15ff0*/  F2I.U32.TRUNC.NTZ R2, R2 ;  /* 0x0000000200027305 */ /* 0x000e30000020f000 */
[----:B------:R-:W2:Y:S01]  /*16000*/  F2I.U32.TRUNC.NTZ R10, R10 ;  /* 0x0000000a000a7305 */ /* 0x000ea2000020f000 */
[----:B0-----:R-:W-:Y:S01]  /*16010*/  IMAD.MOV R3, RZ, RZ, -R2 ;  /* 0x000000ffff037224 */ /* 0x001fe200078e0a02 */
[----:B------:R-:W-:-:S03]  /*16020*/  MOV R2, R14 ;  /* 0x0000000e00027202 */ /* 0x000fc60000000f00 */
[----:B-1----:R-:W-:Y:S02]  /*16030*/  IMAD R7, R4, R3, R7 ;  /* 0x0000000304077224 */ /* 0x002fe400078e0207 */
[----:B--2---:R-:W-:-:S04]  /*16040*/  IMAD.MOV R3, RZ, RZ, -R10 ;  /* 0x000000ffff037224 */ /* 0x004fc800078e0a0a */
[----:B---3--:R-:W-:Y:S01]  /*16050*/  @P0 IMAD R7, R12, R3, R5 ;  /* 0x000000030c070224 */ /* 0x008fe200078e0205 */
[----:B------:R-:W-:Y:S01]  /*16060*/  ISETP.NE.U32.AND P0, PT, RZ, UR6, PT ;  /* 0x00000006ff007c0c */ /* 0x000fe2000bf05070 */
[----:B------:R-:W-:-:S03]  /*16070*/  IMAD.MOV.U32 R3, RZ, RZ, R15 ;  /* 0x000000ffff037224 */ /* 0x000fc600078e000f */
[----:B------:R-:W-:-:S13]  /*16080*/  ISETP.NE.AND.EX P0, PT, RZ, UR7, PT, P0 ;  /* 0x00000007ff007c0c */ /* 0x000fda000bf05300 */
[----:B------:R-:W-:Y:S05]  /*16090*/  @!P0 BRA `(.L_x_553) ;  /* 0x0000000000288947 */ /* 0x000fea0003800000 */
[----:B------:R-:W-:Y:S02]  /*160a0*/  ULDC UR8, c[0x0][0x634] ;  /* 0x00018d0000087ab9 */ /* 0x000fe40000000800 */
[----:B------:R-:W-:-:S05]  /*160b0*/  IADD3 R3, P0, R14, UR8, RZ ;  /* 0x000000080e037c10 */ /* 0x000fca000ff1e0ff */
[----:B------:R-:W-:-:S04]  /*160c0*/  IMAD.X R11, RZ, RZ, R15, P0 ;  /* 0x000000ffff0b7224 */ /* 0x000fc800000e060f */
[----:B------:R-:W-:-:S04]  /*160d0*/  IMAD.WIDE.U32 R4, R11, UR6, RZ ;  /* 0x000000060b047c25 */ /* 0x000fc8000f8e00ff */
[----:B------:R-:W-:-:S04]  /*160e0*/  IMAD.WIDE.U32 R4, P0, R3, UR7, R4 ;  /* 0x0000000703047c25 */ /* 0x000fc8000f800004 */
[----:B------:R-:W-:-:S04]  /*160f0*/  IMAD.WIDE.U32 R2, R3, UR6, RZ ;  /* 0x0000000603027c25 */ /* 0x000fc8000f8e00ff */
[----:B------:R-:W-:Y:S01]  /*16100*/  IMAD.MOV.U32 R2, RZ, RZ, R5 ;  /* 0x000000ffff027224 */ /* 0x000fe200078e0005 */
[----:B------:R-:W-:Y:S01]  /*16110*/  IADD3 RZ, P1, R3, R4, RZ ;  /* 0x0000000403ff7210 */ /* 0x000fe20007f3e0ff */
[----:B------:R-:W-:-:S04]  /*16120*/  IMAD.X R3, RZ, RZ, RZ, P0 ;  /* 0x000000ffff037224 */ /* 0x000fc800000e06ff */
[----:B------:R-:W-:-:S08]  /*16130*/  IMAD.WIDE.U32.X R2, R11, UR7, R2, P1 ;  /* 0x000000070b027c25 */ /* 0x000fd000088e0402 */
.L_x_553:
[--C-:B------:R-:W-:Y:S01]  /*16140*/  SHF.R.U64 R10, R2, UR9, R3.reuse ;  /* 0x00000009020a7c19 */ /* 0x100fe20008001203 */
[----:B------:R-:W-:Y:S01]  /*16150*/  ULDC.64 UR6, c[0x0][0x620] ;  /* 0x0001880000067ab9 */ /* 0x000fe20000000a00 */
[----:B------:R-:W-:Y:S01]  /*16160*/  SHF.R.U32.HI R2, RZ, UR9, R3 ;  /* 0x00000009ff027c19 */ /* 0x000fe20008011603 */
[----:B------:R-:W-:Y:S01]  /*16170*/  IMAD.MOV.U32 R3, RZ, RZ, R15 ;  /* 0x000000ffff037224 */ /* 0x000fe200078e000f */
[----:B------:R-:W-:Y:S01]  /*16180*/  IADD3 R11, P0, RZ, -R10, RZ ;  /* 0x8000000aff0b7210 */ /* 0x000fe20007f1e0ff */
[----:B------:R-:W-:-:S04]  /*16190*/  ULDC.64 UR8, c[0x0][0x640] ;  /* 0x0001900000087ab9 */ /* 0x000fc80000000a00 */
[----:B------:R-:W-:Y:S01]  /*161a0*/  IMAD.X R2, RZ, RZ, ~R2, P0 ;  /* 0x000000ffff027224 */ /* 0x000fe200000e0e02 */
[----:B------:R-:W-:-:S03]  /*161b0*/  ISETP.NE.U32.AND P0, PT, RZ, UR8, PT ;  /* 0x00000008ff007c0c */ /* 0x000fc6000bf05070 */
[----:B------:R-:W-:Y:S01]  /*161c0*/  IMAD R2, R2, UR6, RZ ;  /* 0x0000000602027c24 */ /* 0x000fe2000f8e02ff */
[----:B------:R-:W-:-:S03]  /*161d0*/  ISETP.NE.AND.EX P0, PT, RZ, UR9, PT, P0 ;  /* 0x00000009ff007c0c */ /* 0x000fc6000bf05300 */
[----:B------:R-:W-:Y:S01]  /*161e0*/  IMAD R5, R11, UR7, R2 ;  /* 0x000000070b057c24 */ /* 0x000fe2000f8e0202 */
[----:B------:R-:W-:-:S05]  /*161f0*/  MOV R2, R14 ;  /* 0x0000000e00027202 */ /* 0x000fca0000000f00 */
[----:B------:R-:W-:Y:S01]  /*16200*/  IMAD.WIDE.U32 R2, R11, UR6, R2 ;  /* 0x000000060b027c25 */ /* 0x000fe2000f8e0002 */
[----:B------:R-:W-:-:S03]  /*16210*/  ULDC UR6, c[0x0][0x618] ;  /* 0x0001860000067ab9 */ /* 0x000fc60000000800 */
[----:B------:R-:W-:-:S05]  /*16220*/  IMAD.IADD R3, R3, 0x1, R5 ;  /* 0x0000000103037824 */ /* 0x000fca00078e0205 */
[--C-:B------:R-:W-:Y:S02]  /*16230*/  SHF.R.U64 R11, R2, UR6, R3.reuse ;  /* 0x00000006020b7c19 */ /* 0x100fe40008001203 */
[----:B------:R-:W-:Y:S01]  /*16240*/  SHF.R.U32.HI R2, RZ, UR6, R3 ;  /* 0x00000006ff027c19 */ /* 0x000fe20008011603 */
[----:B------:R-:W-:-:S03]  /*16250*/  ULDC UR6, c[0x0][0x608] ;  /* 0x0001820000067ab9 */ /* 0x000fc60000000800 */
[--C-:B------:R-:W-:Y:S02]  /*16260*/  SHF.R.U64 R12, R11, UR6, R2.reuse ;  /* 0x000000060b0c7c19 */ /* 0x100fe40008001202 */
[----:B------:R-:W-:Y:S01]  /*16270*/  SHF.R.U32.HI R3, RZ, UR6, R2 ;  /* 0x00000006ff037c19 */ /* 0x000fe20008011602 */
[----:B------:R-:W-:-:S03]  /*16280*/  ULDC UR6, c[0x0][0x658] ;  /* 0x0001960000067ab9 */ /* 0x000fc60000000800 */
[--C-:B------:R-:W-:Y:S02]  /*16290*/  SHF.R.U64 R13, R12, UR6, R3.reuse ;  /* 0x000000060c0d7c19 */ /* 0x100fe40008001203 */
[----:B------:R-:W-:-:S03]  /*162a0*/  SHF.R.U32.HI R14, RZ, UR6, R3 ;  /* 0x00000006ff0e7c19 */ /* 0x000fc60008011603 */
[----:B------:R-:W-:Y:S02]  /*162b0*/  IMAD.MOV.U32 R2, RZ, RZ, R13 ;  /* 0x000000ffff027224 */ /* 0x000fe400078e000d */
[----:B------:R-:W-:Y:S01]  /*162c0*/  IMAD.MOV.U32 R3, RZ, RZ, R14 ;  /* 0x000000ffff037224 */ /* 0x000fe200078e000e */
[----:B------:R-:W-:Y:S06]  /*162d0*/  @!P0 BRA `(.L_x_554) ;  /* 0x0000000000288947 */ /* 0x000fec0003800000 */
[----:B------:R-:W-:Y:S02]  /*162e0*/  ULDC UR6, c[0x0][0x64c] ;  /* 0x0001930000067ab9 */ /* 0x000fe40000000800 */
[----:B------:R-:W-:-:S05]  /*162f0*/  IADD3 R3, P0, R13, UR6, RZ ;  /* 0x000000060d037c10 */ /* 0x000fca000ff1e0ff */
[----:B------:R-:W-:-:S04]  /*16300*/  IMAD.X R14, RZ, RZ, R14, P0 ;  /* 0x000000ffff0e7224 */ /* 0x000fc800000e060e */
[----:B------:R-:W-:-:S04]  /*16310*/  IMAD.WIDE.U32 R4, R14, UR8, RZ ;  /* 0x000000080e047c25 */ /* 0x000fc8000f8e00ff */
[----:B------:R-:W-:-:S04]  /*16320*/  IMAD.WIDE.U32 R4, P0, R3, UR9, R4 ;  /* 0x0000000903047c25 */ /* 0x000fc8000f800004 */
[----:B------:R-:W-:-:S04]  /*16330*/  IMAD.WIDE.U32 R2, R3, UR8, RZ ;  /* 0x0000000803027c25 */ /* 0x000fc8000f8e00ff */
[----:B------:R-:W-:Y:S01]  /*16340*/  IMAD.MOV.U32 R2, RZ, RZ, R5 ;  /* 0x000000ffff027224 */ /* 0x000fe200078e0005 */
[----:B------:R-:W-:Y:S02]  /*16350*/  IADD3 RZ, P1, R3, R4, RZ ;  /* 0x0000000403ff7210 */ /* 0x000fe40007f3e0ff */
[----:B------:R-:W-:-:S03]  /*16360*/  IADD3.X R3, RZ, RZ, RZ, P0, !PT ;  /* 0x000000ffff037210 */ /* 0x000fc600007fe4ff */
[----:B------:R-:W-:-:S08]  /*16370*/  IMAD.WIDE.U32.X R2, R14, UR9, R2, P1 ;  /* 0x000000090e027c25 */ /* 0x000fd000088e0402 */
.L_x_554:
[----:B------:R-:W-:Y:S01]  /*16380*/  ULDC UR6, c[0x0][0x648] ;  /* 0x0001920000067ab9 */ /* 0x000fe20000000800 */
[----:B------:R-:W-:Y:S01]  /*16390*/  LOP3.LUT R12, R12, UR19, RZ, 0xc0, !PT ;  /* 0x000000130c0c7c12 */ /* 0x000fe2000f8ec0ff */
[----:B------:R-:W-:Y:S01]  /*163a0*/  UISETP.NE.AND UP0, UPT, UR46, URZ, UPT ;  /* 0x0000003f2e00728c */ /* 0x000fe2000bf05270 */
[----:B------:R-:W-:Y:S01]  /*163b0*/  SHF.R.U64 R3, R2, UR6, R3 ;  /* 0x0000000602037c19 */ /* 0x000fe20008001203 */
[----:B------:R-:W-:Y:S01]  /*163c0*/  ULDC UR6, c[0x0][0x638] ;  /* 0x00018e0000067ab9 */ /* 0x000fe20000000800 */
[----:B------:R-:W-:-:S03]  /*163d0*/  LOP3.LUT R4, R11, UR4, RZ, 0xc0, !PT ;  /* 0x000000040b047c12 */ /* 0x000fc6000f8ec0ff */
[----:B------:R-:W-:Y:S01]  /*163e0*/  IMAD.MOV R2, RZ, RZ, -R3 ;  /* 0x000000ffff027224 */ /* 0x000fe200078e0a03 */
[----:B------:R-:W-:Y:S01]  /*163f0*/  PLOP3.LUT P0, PT, PT, PT, UP0, 0x40, 0x0 ;  /* 0x000000000000781c */ /* 0x000fe20003f0e808 */
[----:B------:R-:W-:Y:S01]  /*16400*/  IMAD R12, R3, UR5, R12 ;  /* 0x00000005030c7c24 */ /* 0x000fe2000f8e020c */
[----:B------:R-:W-:Y:S01]  /*16410*/  PLOP3.LUT P1, PT, PT, PT, UP0, 0x40, 0x0 ;  /* 0x000000000000781c */ /* 0x000fe20003f2e808 */
[----:B------:R-:W-:Y:S01]  /*16420*/  IMAD R13, R2, UR6, R13 ;  /* 0x00000006020d7c24 */ /* 0x000fe2000f8e020d */
[----:B------:R-:W-:Y:S01]  /*16430*/  ULDC UR6, c[0x0][0x610] ;  /* 0x0001840000067ab9 */ /* 0x000fe20000000800 */
[----:B------:R-:W-:Y:S02]  /*16440*/  IMAD.MOV.U32 R2, RZ, RZ, 0x1 ;  /* 0x00000001ff027424 */ /* 0x000fe400078e00ff */
[----:B------:R-:W-:Y:S01]  /*16450*/  IMAD R7, R12, UR6, R7 ;  /* 0x000000060c077c24 */ /* 0x000fe2000f8e0207 */
[----:B------:R-:W-:Y:S02]  /*16460*/  ULDC UR6, c[0x0][0x600] ;  /* 0x0001800000067ab9 */ /* 0x000fe40000000800 */
[----:B------:R-:W-:-:S05]  /*16470*/  IMAD R4, R13, UR6, R4 ;  /* 0x000000060d047c24 */ /* 0x000fca000f8e0204 */
[----:B------:R-:W-:Y:S02]  /*16480*/  SEL R3, R4, R7, P0 ;  /* 0x0000000704037207 */ /* 0x000fe40000000000 */
[----:B------:R-:W-:-:S07]  /*16490*/  SEL R4, R7, R4, P1 ;  /* 0x0000000407047207 */ /* 0x000fce0000800000 */
.L_x_552:
[----:B------:R-:W-:Y:S05]  /*164a0*/  BSYNC B1 ;  /* 0x0000000000017941 */ /* 0x000fea0003800000 */
.L_x_551:
[----:B------:R-:W-:-:S13]  /*164b0*/  LOP3.LUT P0, RZ, R2, 0xff, RZ, 0xc0, !PT ;  /* 0x000000ff02ff7812 */ /* 0x000fda000780c0ff */
[----:B------:R-:W-:Y:S05]  /*164c0*/  @P0 BRA `(.L_x_555) ;  /* 0xfffffff400100947 */ /* 0x000fea000383ffff */
[----:B------:R-:W-:Y:S05]  /*164d0*/  BSYNC B0 ;  /* 0x0000000000007941 */ /* 0x000fea0003800000 */
.L_x_544:
[----:B------:R-:W-:-:S03]  /*164e0*/  UMOV UR6, 0xffffffff ;  /* 0xffffffff00067882 */ /* 0x000fc60000000000 */
[----:B------:R-:W-:Y:S05]  /*164f0*/  BRA.DIV UR6, `(.L_x_556) ;  /* 0x0000000606407947 */ /* 0x000fea000b800000 */
[----:B------:R-:W-:-:S13]  /*16500*/  ELECT P6, URZ, PT ;  /* 0x00000000003f782f */ /* 0x000fda00038c0000 */
.L_x_571:
[----:B------:R-:W-:Y:S04]  /*16510*/  BSSY B0, `(.L_x_557) ;  /* 0x0000035000007945 */ /* 0x000fe80003800000 */
[----:B------:R-:W-:Y:S05]  /*16520*/  @!P6 BRA `(.L_x_558) ;  /* 0x0000000000cce947 */ /* 0x000fea0003800000 */
[----:B------:R-:W-:-:S04]  /*16530*/  ULOP3.LUT UR6, UR40, 0x2, URZ, 0xfc, !UPT ;  /* 0x0000000228067892 */ /* 0x000fc8000f8efc3f */
[----:B------:R-:W-:-:S06]  /*16540*/  UISETP.NE.AND UP0, UPT, UR6, 0x3, UPT ;  /* 0x000000030600788c */ /* 0x000fcc000bf05270 */
[----:B------:R-:W-:-:S13]  /*16550*/  PLOP3.LUT P0, PT, PT, PT, UP0, 0x80, 0x0 ;  /* 0x000000000000781c */ /* 0x000fda0003f0f008 */
[----:B------:R-:W-:Y:S05]  /*16560*/  @!P0 BRA `(.L_x_559) ;  /* 0x0000000000048947 */ /* 0x000fea0003800000 */
[----:B------:R-:W-:Y:S01]  /*16570*/  BPT.TRAP 0x1 ;  /* 0x000000040000795c */ /* 0x000fe20000300000 */
.L_x_559:
[----:B------:R-:W0:Y:S01]  /*16580*/  S2R R3, SR_CgaCtaId ;  /* 0x0000000000037919 */ /* 0x000e220000008800 */
[----:B------:R-:W-:-:S04]  /*16590*/  MOV R2, 0x400 ;  /* 0x0000040000027802 */ /* 0x000fc80000000f00 */
[----:B0-----:R-:W-:Y:S02]  /*165a0*/  LEA R3, R3, R2, 0x18 ;  /* 0x0000000203037211 */ /* 0x001fe400078ec0ff */
[----:B------:R-:W-:-:S03]  /*165b0*/  SHF.L.U32 R2, R0, 0x1f, RZ ;  /* 0x0000001f00027819 */ /* 0x000fc600000006ff */
[----:B------:R-:W-:-:S04]  /*165c0*/  VIADD R3, R3, 0x28 ;  /* 0x0000002803037836 */ /* 0x000fc80000000000 */
[----:B------:R-:W-:-:S04]  /*165d0*/  IMAD R5, R6, 0x8, R3 ;  /* 0x0000000806057824 */ /* 0x000fc800078e0203 */
[----:B------:R-:W0:Y:S02]  /*165e0*/  SYNCS.PHASECHK.TRANS64.TRYWAIT P0, [R5+URZ], R2 ;  /* 0x00000002050075a7 */ /* 0x000e24000800017f */
[----:B0-----:R-:W-:Y:S05]  /*165f0*/  @!P0 BRA `(.L_x_560) ;  /* 0x0000000400208947 */ /* 0x001fea0003800000 */
.L_x_572:
[----:B------:R-:W-:-:S04]  /*16600*/  IADD3 R6, R6, 0x1, RZ ;  /* 0x0000000106067810 */ /* 0x000fc80007ffe0ff */
[----:B------:R-:W-:-:S04]  /*16610*/  ISETP.NE.AND P0, PT, R6, 0x5, PT ;  /* 0x000000050600780c */ /* 0x000fc80003f05270 */
[----:B0-----:R-:W-:Y:S02]  /*16620*/  SEL R5, RZ, 0x1, P0 ;  /* 0x00000001ff057807 */ /* 0x001fe40000000000 */
[----:B------:R-:W-:Y:S02]  /*16630*/  SEL R6, R6, RZ, P0 ;  /* 0x000000ff06067207 */ /* 0x000fe40000000000 */
[----:B------:R-:W-:-:S03]  /*16640*/  LOP3.LUT R5, R0, R5, RZ, 0x3c, !PT ;  /* 0x0000000500057212 */ /* 0x000fc600078e3cff */
[----:B------:R-:W-:Y:S01]  /*16650*/  IMAD R7, R6, 0x8, R3 ;  /* 0x0000000806077824 */ /* 0x000fe200078e0203 */
[----:B------:R-:W-:-:S04]  /*16660*/  SHF.L.U32 R0, R5, 0x1f, RZ ;  /* 0x0000001f05007819 */ /* 0x000fc800000006ff */
[----:B------:R-:W0:Y:S02]  /*16670*/  SYNCS.PHASECHK.TRANS64.TRYWAIT P0, [R7+URZ], R0 ;  /* 0x00000000070075a7 */ /* 0x000e24000800017f */
[----:B0-----:R-:W-:Y:S05]  /*16680*/  @!P0 BRA `(.L_x_561) ;  /* 0x0000000400108947 */ /* 0x001fea0003800000 */
.L_x_573:
[----:B0-----:R-:W-:-:S05]  /*16690*/  VIADD R0, R6, 0x1 ;  /* 0x0000000106007836 */ /* 0x001fca0000000000 */
[----:B------:R-:W-:-:S04]  /*166a0*/  ISETP.NE.AND P0, PT, R0, 0x5, PT ;  /* 0x000000050000780c */ /* 0x000fc80003f05270 */
[----:B------:R-:W-:Y:S02]  /*166b0*/  SEL R2, RZ, 0x1, P0 ;  /* 0x00000001ff027807 */ /* 0x000fe40000000000 */
[----:B------:R-:W-:Y:S02]  /*166c0*/  SEL R4, R0, RZ, P0 ;  /* 0x000000ff00047207 */ /* 0x000fe40000000000 */
[----:B------:R-:W-:-:S03]  /*166d0*/  LOP3.LUT R5, R5, R2, RZ, 0x3c, !PT ;  /* 0x0000000205057212 */ /* 0x000fc600078e3cff */
[----:B------:R-:W-:Y:S01]  /*166e0*/  IMAD R7, R4, 0x8, R3 ;  /* 0x0000000804077824 */ /* 0x000fe200078e0203 */
[----:B------:R-:W-:-:S04]  /*166f0*/  SHF.L.U32 R0, R5, 0x1f, RZ ;  /* 0x0000001f05007819 */ /* 0x000fc800000006ff */
[----:B------:R-:W0:Y:S02]  /*16700*/  SYNCS.PHASECHK.TRANS64.TRYWAIT P0, [R7+URZ], R0 ;  /* 0x00000000070075a7 */ /* 0x000e24000800017f */
[----:B0-----:R-:W-:Y:S05]  /*16710*/  @!P0 BRA `(.L_x_562) ;  /* 0x0000000400008947 */ /* 0x001fea0003800000 */
.L_x_574:
        /* <DEDUP_REMOVED lines=9> */
.L_x_575:
[----:B0-----:R-:W-:-:S04]  /*167b0*/  IADD3 R0, R4, 0x1, RZ ;  /* 0x0000000104007810 */ /* 0x001fc80007ffe0ff */
[----:B------:R-:W-:-:S04]  /*167c0*/  ISETP.NE.AND P0, PT, R0, 0x5, PT ;  /* 0x000000050000780c */ /* 0x000fc80003f05270 */
[----:B------:R-:W-:Y:S02]  /*167d0*/  SEL R2, RZ, 0x1, P0 ;  /* 0x00000001ff027807 */ /* 0x000fe40000000000 */
[----:B------:R-:W-:Y:S02]  /*167e0*/  SEL R0, R0, RZ, P0 ;  /* 0x000000ff00007207 */ /* 0x000fe40000000000 */
[----:B------:R-:W-:-:S03]  /*167f0*/  LOP3.LUT R2, R5, R2, RZ, 0x3c, !PT ;  /* 0x0000000205027212 */ /* 0x000fc600078e3cff */
[----:B------:R-:W-:Y:S01]  /*16800*/  IMAD R3, R0, 0x8, R3 ;  /* 0x0000000800037824 */ /* 0x000fe200078e0203 */
[----:B------:R-:W-:-:S07]  /*16810*/  SHF.L.U32 R0, R2, 0x1f, RZ ;  /* 0x0000001f02007819 */ /* 0x000fce00000006ff */
.L_x_564:
[----:B0-----:R0:W1:Y:S02]  /*16820*/  SYNCS.PHASECHK.TRANS64.TRYWAIT P0, [R3+URZ], R0 ;  /* 0x00000000030075a7 */ /* 0x001064000800017f */
[----:B-1----:R-:W-:Y:S05]  /*16830*/  @!P0 NANOSLEEP.SYNCS 0x989680 ;  /* 0x009896800000895d */ /* 0x002fea0003900000 */
[----:B------:R-:W1:Y:S02]  /*16840*/  @!P0 SYNCS.PHASECHK.TRANS64 P0, [R3+URZ], R0 ;  /* 0x00000000030085a7 */ /* 0x000e64000800007f */
[----:B-1----:R-:W-:Y:S05]  /*16850*/  @!P0 BRA `(.L_x_564) ;  /* 0xfffffffc00f08947 */ /* 0x002fea000383ffff */
.L_x_558:
[----:B------:R-:W-:Y:S05]  /*16860*/  BSYNC B0 ;  /* 0x0000000000007941 */ /* 0x000fea0003800000 */
.L_x_557:
[----:B------:R-:W-:Y:S05]  /*16870*/  EXIT ;  /* 0x000000000000794d */ /* 0x000fea0003800000 */
.L_x_21:
[----:B-1----:R1:W2:Y:S02]  /*16880*/  SYNCS.PHASECHK.TRANS64.TRYWAIT P1, [R3+URZ], R0 ;  /* 0x00000000030075a7 */ /* 0x0022a4000802017f */
[----:B--2---:R-:W-:Y:S05]  /*16890*/  @!P1 NANOSLEEP.SYNCS 0x989680 ;  /* 0x009896800000995d */ /* 0x004fea0003900000 */
[----:B------:R-:W2:Y:S02]  /*168a0*/  @!P1 SYNCS.PHASECHK.TRANS64 P1, [R3+URZ], R0 ;  /* 0x00000000030095a7 */ /* 0x000ea4000802007f */
[----:B--2---:R-:W-:Y:S05]  /*168b0*/  @!P1 BRA `(.L_x_21) ;  /* 0xfffffffc00f09947 */ /* 0x004fea000383ffff */
[----:B------:R-:W-:Y:S05]  /*168c0*/  BRA `(.L_x_20) ;  /* 0xfffffeac00887947 */ /* 0x000fea000383ffff */
.L_x_26:
[----:B-1----:R-:W-:-:S04]  /*168d0*/  IMAD.U32 R6, RZ, RZ, UR8 ;  /* 0x00000008ff067e24 */ /* 0x002fc8000f8e00ff */
[----:B------:R1:W2:Y:S03]  /*168e0*/  SYNCS.PHASECHK.TRANS64.TRYWAIT P1, [R6+URZ], R4 ;  /* 0x00000004060075a7 */ /* 0x0002a6000802017f */
[----:B--2---:R-:W-:Y:S05]  /*168f0*/  @!P1 NANOSLEEP.SYNCS 0x989680 ;  /* 0x009896800000995d */ /* 0x004fea0003900000 */
[----:B------:R-:W2:Y:S02]  /*16900*/  @!P1 SYNCS.PHASECHK.TRANS64 P1, [R6+URZ], R4 ;  /* 0x00000004060095a7 */ /* 0x000ea4000802007f */
[----:B--2---:R-:W-:Y:S05]  /*16910*/  @!P1 BRA `(.L_x_26) ;  /* 0xfffffffc00ec9947 */ /* 0x004fea000383ffff */
[----:B------:R-:W-:Y:S05]  /*16920*/  BRA `(.L_x_25) ;  /* 0xfffffebc00d07947 */ /* 0x000fea000383ffff */
.L_x_545:
[----:B------:R-:W-:Y:S01]  /*16930*/  BSSY B1, `(.L_x_565) ;  /* 0x0000006000017945 */ /* 0x000fe20003800000 */
[----:B------:R-:W-:-:S07]  /*16940*/  IMAD.MOV.U32 R15, RZ, RZ, -0x1 ;  /* 0xffffffffff0f7424 */ /* 0x000fce00078e00ff */
[----:B------:R-:W-:Y:S05]  /*16950*/  WARPSYNC.COLLECTIVE R15, `(.L_x_566) ;  /* 0x000000000f0c7348 */ /* 0x000fea0003c00000 */
[----:B------:R-:W-:Y:S02]  /*16960*/  ELECT P6, UR62, PT ;  /* 0x00000000003e782f */ /* 0x000fe400038c0000 */
[----:B------:R-:W-:Y:S01]  /*16970*/  MOV R14, UR62 ;  /* 0x0000003e000e7c02 */ /* 0x000fe20008000f00 */
[----:B------:R-:W-:Y:S10]  /*16980*/  ENDCOLLECTIVE ;  /* 0x000000000000791b */ /* 0x000ff40003800000 */
.L_x_566:
[----:B------:R-:W-:Y:S05]  /*16990*/  BSYNC B1 ;  /* 0x0000000000017941 */ /* 0x000fea0003800000 */
.L_x_565:
[----:B------:R-:W-:Y:S05]  /*169a0*/  BRA `(.L_x_567) ;  /* 0xffffffec00e47947 */ /* 0x000fea000383ffff */
.L_x_548:
[----:B0-----:R0:W1:Y:S02]  /*169b0*/  SYNCS.PHASECHK.TRANS64.TRYWAIT P0, [R5+URZ+0x28], R14 ;  /* 0x0000280e050075a7 */ /* 0x001064000800017f */
[----:B-1----:R-:W-:Y:S05]  /*169c0*/  @!P0 NANOSLEEP.SYNCS 0x989680 ;  /* 0x009896800000895d */ /* 0x002fea0003900000 */
[----:B------:R-:W1:Y:S02]  /*169d0*/  @!P0 SYNCS.PHASECHK.TRANS64 P0, [R5+URZ+0x28], R14 ;  /* 0x0000280e050085a7 */ /* 0x000e64000800007f */
[----:B-1----:R-:W-:Y:S05]  /*169e0*/  @!P0 BRA `(.L_x_548) ;  /* 0xfffffffc00f08947 */ /* 0x002fea000383ffff */
[----:B------:R-:W-:Y:S05]  /*169f0*/  BRA `(.L_x_568) ;  /* 0xfffffff0001c7947 */ /* 0x000fea000383ffff */
.L_x_556:
[----:B------:R-:W-:Y:S01]  /*16a00*/  BSSY B0, `(.L_x_569) ;  /* 0x0000006000007945 */ /* 0x000fe20003800000 */
[----:B------:R-:W-:-:S07]  /*16a10*/  IMAD.MOV.U32 R15, RZ, RZ, -0x1 ;  /* 0xffffffffff0f7424 */ /* 0x000fce00078e00ff */
[----:B------:R-:W-:Y:S05]  /*16a20*/  WARPSYNC.COLLECTIVE R15, `(.L_x_570) ;  /* 0x000000000f0c7348 */ /* 0x000fea0003c00000 */
[----:B------:R-:W-:Y:S02]  /*16a30*/  ELECT P6, UR62, PT ;  /* 0x00000000003e782f */ /* 0x000fe400038c0000 */
[----:B------:R-:W-:Y:S01]  /*16a40*/  MOV R14, UR62 ;  /* 0x0000003e000e7c02 */ /* 0x000fe20008000f00 */
[----:B------:R-:W-:Y:S10]  /*16a50*/  ENDCOLLECTIVE ;  /* 0x000000000000791b */ /* 0x000ff40003800000 */
.L_x_570:
[----:B------:R-:W-:Y:S05]  /*16a60*/  BSYNC B0 ;  /* 0x0000000000007941 */ /* 0x000fea0003800000 */
.L_x_569:
[----:B------:R-:W-:Y:S05]  /*16a70*/  BRA `(.L_x_571) ;  /* 0xfffffff800a47947 */ /* 0x000fea000383ffff */
.L_x_560:
[----:B0-----:R0:W1:Y:S02]  /*16a80*/  SYNCS.PHASECHK.TRANS64.TRYWAIT P0, [R5+URZ], R2 ;  /* 0x00000002050075a7 */ /* 0x001064000800017f */
[----:B-1----:R-:W-:Y:S05]  /*16a90*/  @!P0 NANOSLEEP.SYNCS 0x989680 ;  /* 0x009896800000895d */ /* 0x002fea0003900000 */
[----:B------:R-:W1:Y:S02]  /*16aa0*/  @!P0 SYNCS.PHASECHK.TRANS64 P0, [R5+URZ], R2 ;  /* 0x00000002050085a7 */ /* 0x000e64000800007f */
[----:B-1----:R-:W-:Y:S05]  /*16ab0*/  @!P0 BRA `(.L_x_560) ;  /* 0xfffffffc00f08947 */ /* 0x002fea000383ffff */
[----:B------:R-:W-:Y:S05]  /*16ac0*/  BRA `(.L_x_572) ;  /* 0xfffffff800cc7947 */ /* 0x000fea000383ffff */
.L_x_561:
[----:B0-----:R0:W1:Y:S02]  /*16ad0*/  SYNCS.PHASECHK.TRANS64.TRYWAIT P0, [R7+URZ], R0 ;  /* 0x00000000070075a7 */ /* 0x001064000800017f */
[----:B-1----:R-:W-:Y:S05]  /*16ae0*/  @!P0 NANOSLEEP.SYNCS 0x989680 ;  /* 0x009896800000895d */ /* 0x002fea0003900000 */
[----:B------:R-:W1:Y:S02]  /*16af0*/  @!P0 SYNCS.PHASECHK.TRANS64 P0, [R7+URZ], R0 ;  /* 0x00000000070085a7 */ /* 0x000e64000800007f */
[----:B-1----:R-:W-:Y:S05]  /*16b00*/  @!P0 BRA `(.L_x_561) ;  /* 0xfffffffc00f08947 */ /* 0x002fea000383ffff */
[----:B------:R-:W-:Y:S05]  /*16b10*/  BRA `(.L_x_573) ;  /* 0xfffffff800dc7947 */ /* 0x000fea000383ffff */
.L_x_562:
[----:B0-----:R0:W1:Y:S02]  /*16b20*/  SYNCS.PHASECHK.TRANS64.TRYWAIT P0, [R7+URZ], R0 ;  /* 0x00000000070075a7 */ /* 0x001064000800017f */
[----:B-1----:R-:W-:Y:S05]  /*16b30*/  @!P0 NANOSLEEP.SYNCS 0x989680 ;  /* 0x009896800000895d */ /* 0x002fea0003900000 */
[----:B------:R-:W1:Y:S02]  /*16b40*/  @!P0 SYNCS.PHASECHK.TRANS64 P0, [R7+URZ], R0 ;  /* 0x00000000070085a7 */ /* 0x000e64000800007f */
[----:B-1----:R-:W-:Y:S05]  /*16b50*/  @!P0 BRA `(.L_x_562) ;  /* 0xfffffffc00f08947 */ /* 0x002fea000383ffff */
[----:B------:R-:W-:Y:S05]  /*16b60*/  BRA `(.L_x_574) ;  /* 0xfffffff800ec7947 */ /* 0x000fea000383ffff */
.L_x_563:
[----:B0-----:R0:W1:Y:S02]  /*16b70*/  SYNCS.PHASECHK.TRANS64.TRYWAIT P0, [R7+URZ], R0 ;  /* 0x00000000070075a7 */ /* 0x001064000800017f */
[----:B-1----:R-:W-:Y:S05]  /*16b80*/  @!P0 NANOSLEEP.SYNCS 0x989680 ;  /* 0x009896800000895d */ /* 0x002fea0003900000 */
[----:B------:R-:W1:Y:S02]  /*16b90*/  @!P0 SYNCS.PHASECHK.TRANS64 P0, [R7+URZ], R0 ;  /* 0x00000000070085a7 */ /* 0x000e64000800007f */
[----:B-1----:R-:W-:Y:S05]  /*16ba0*/  @!P0 BRA `(.L_x_563) ;  /* 0xfffffffc00f08947 */ /* 0x002fea000383ffff */
[----:B------:R-:W-:Y:S05]  /*16bb0*/  BRA `(.L_x_575) ;  /* 0xfffffff800fc7947 */ /* 0x000fea000383ffff */
.L_x_576:
[----:B------:R-:W-:-:S00]  /*16bc0*/  BRA `(.L_x_576) ;  /* 0xfffffffc00fc7947 */ /* 0x000fc0000383ffff */
[----:B------:R-:W-:-:S00]  /*16bd0*/  NOP ;  /* 0x0000000000007918 */ /* 0x000fc00000000000 */
        /* <DEDUP_REMOVED lines=10> */
.L_x_577:


//--------------------- .nv.global.init           --------------------------
	.section	.nv.global.init,"aw",@progbits
.nv.global.init:
	.type		$str$22,@object
	.size		$str$22,($str$23 - $str$22)
$str$22:
        /*0000*/ 	.byte	0x6b, 0x5f, 0x74, 0x69, 0x6c, 0x65, 0x5f, 0x63, 0x6f, 0x75, 0x6e, 0x74, 0x20, 0x3e, 0x3d, 0x20
        /*0010*/ 	.byte	0x31, 0x00
	.type		$str$23,@object
	.size		$str$23,(__unnamed_1 - $str$23)
$str$23:
        /*0012*/ 	.byte	0x2f, 0x74, 0x6d, 0x70, 0x2f, 0x63, 0x75, 0x74, 0x6c, 0x61, 0x73, 0x73, 0x5f, 0x73, 0x77, 0x65
        /*0022*/ 	.byte	0x65, 0x70, 0x5f, 0x73, 0x72, 0x63, 0x2f, 0x69, 0x6e, 0x63, 0x6c, 0x75, 0x64, 0x65, 0x2f, 0x63
        /*0032*/ 	.byte	0x75, 0x74, 0x6c, 0x61, 0x73, 0x73, 0x2f, 0x67, 0x65, 0x6d, 0x6d, 0x2f, 0x63, 0x6f, 0x6c, 0x6c
        /*0042*/ 	.byte	0x65, 0x63, 0x74, 0x69, 0x76, 0x65, 0x2f, 0x73, 0x6d, 0x39, 0x30, 0x5f, 0x6d, 0x6d, 0x61, 0x5f
        /*0052*/ 	.byte	0x74, 0x6d, 0x61, 0x5f, 0x67, 0x6d, 0x6d, 0x61, 0x5f, 0x73, 0x73, 0x5f, 0x77, 0x61, 0x72, 0x70
        /*0062*/ 	.byte	0x73, 0x70, 0x65, 0x63, 0x69, 0x61, 0x6c, 0x69, 0x7a, 0x65, 0x64, 0x2e, 0x68, 0x70, 0x70, 0x00
	.type		__unnamed_1,@object
	.size		__unnamed_1,(.L_0 - __unnamed_1)
__unnamed_1:
        /* <DEDUP_REMOVED lines=182> */
        /*0bd2*/ 	.byte	0x00
.L_0:


//--------------------- .nv.shared._ZN7cutlass13device_kernelINS_4gemm6kernel13GemmUniversalIN4cute5tupleIJiiiiEEENS1_10collective13CollectiveMmaINS1_34MainloopSm90TmaGmmaWarpSpecializedILi5ENS5_IJNS4_1CILi2EEENSA_ILi1EEESC_EEENS1_35KernelTmaWarpSpecializedCooperativeEEENS5_IJNSA_ILi512EEENSA_ILi128EEENSA_ILi32EEEEEENS_10bfloat16_tENS5_IJlSC_lEEESK_SL_NS4_8TiledMMAINS4_8MMA_AtomIJNS4_4SM904GMMA28MMA_64x128x16_F32BF16BF16_SSILNSP_5MajorE0ELSR_0ELNSP_7ScaleInE1ELSS_1EEEEEENS4_6LayoutISD_NS5_IJSC_NSA_ILi0EEESW_EEEEENS5_IJNS4_10UnderscoreESZ_SZ_EEEEENS4_13SM90_TMA_LOADENS4_14ComposedLayoutINS4_7SwizzleILi2ELi4ELi3EEENS4_18smem_ptr_flag_bitsILi16EEENSV_INS5_IJNSA_ILi8EEESI_EEENS5_IJSI_SC_EEEEEEEvNS4_8identityENS4_23SM90_TMA_LOAD_MULTICASTES1C_vS1D_EENS_8epilogue10collective6detail29Sm90TmaWarpSpecializedAdapterINS1H_15DefaultEpilogueISK_SL_SL_NS1G_6thread17LinearCombinationISK_Li1EffLNS1L_9ScaleType4KindE0ELNS_15FloatRoundStyleE2ESK_EENS1_15EpilogueDefaultEEEEEvvEEEEvNT_6ParamsE --------------------------
	.section	.nv.shared._ZN7cutlass13device_kernelINS_4gemm6kernel13GemmUniversalIN4cute5tupleIJiiiiEEENS1_10collective13CollectiveMmaINS1_34MainloopSm90TmaGmmaWarpSpecializedILi5ENS5_IJNS4_1CILi2EEENSA_ILi1EEESC_EEENS1_35KernelTmaWarpSpecializedCooperativeEEENS5_IJNSA_ILi512EEENSA_ILi128EEENSA_ILi32EEEEEENS_10bfloat16_tENS5_IJlSC_lEEESK_SL_NS4_8TiledMMAINS4_8MMA_AtomIJNS4_4SM904GMMA28MMA_64x128x16_F32BF16BF16_SSILNSP_5MajorE0ELSR_0ELNSP_7ScaleInE1ELSS_1EEEEEENS4_6LayoutISD_NS5_IJSC_NSA_ILi0EEESW_EEEEENS5_IJNS4_10UnderscoreESZ_SZ_EEEEENS4_13SM90_TMA_LOADENS4_14ComposedLayoutINS4_7SwizzleILi2ELi4ELi3EEENS4_18smem_ptr_flag_bitsILi16EEENSV_INS5_IJNSA_ILi8EEESI_EEENS5_IJSI_SC_EEEEEEEvNS4_8identityENS4_23SM90_TMA_LOAD_MULTICASTES1C_vS1D_EENS_8epilogue10collective6detail29Sm90TmaWarpSpecializedAdapterINS1H_15DefaultEpilogueISK_SL_SL_NS1G_6thread17LinearCombinationISK_Li1EffLNS1L_9ScaleType4KindE0ELNS_15FloatRoundStyleE2ESK_EENS1_15EpilogueDefaultEEEEEvvEEEEvNT_6ParamsE,"aw",@nobits
	.sectionflags	@""
	.align	16
	.zero		1024


//--------------------- .nv.shared.reserved.0     --------------------------
	.section	.nv.shared.reserved.0,"aw",@nobits
	.weak		__nv_reservedSMEM_offset_0_alias
	.size		__nv_reservedSMEM_offset_0_alias, 0, 0
	.other		__nv_reservedSMEM_offset_0_alias,@"STO_CUDA_RESERVED_SHARED STV_DEFAULT"
__nv_reservedSMEM_offset_0_alias:
	.zero		0


//--------------------- .nv.global                --------------------------
	.section	.nv.global,"aw",@nobits
.nv.global:
	.type		_ZN39_INTERNAL_d9e285b0_4_k_cu_97d36796_35544cute1_E,@object
	.size		_ZN39_INTERNAL_d9e285b0_4_k_cu_97d36796_35544cute1_E,(_ZN39_INTERNAL_d9e285b0_4_k_cu_97d36796_35544cuda3std3__45__cpo6cbeginE - _ZN39_INTERNAL_d9e285b0_4_k_cu_97d36796_35544cute1_E)
_ZN39_INTERNAL_d9e285b0_4_k_cu_97d36796_35544cute1_E:
	.zero		1
	.type		_ZN39_INTERNAL_d9e285b0_4_k_cu_97d36796_35544cuda3std3__45__cpo6cbeginE,@object
	.size		_ZN39_INTERNAL_d9e285b0_4_k_cu_97d36796_35544cuda3std3__45__cpo6cbeginE,(_ZN39_INTERNAL_d9e285b0_4_k_cu_97d36796_35544cuda3std3__48in_placeE - _ZN39_INTERNAL_d9e285b0_4_k_cu_97d36796_35544cuda3std3__45__cpo6cbeginE)
_ZN39_INTERNAL_d9e285b0_4_k_cu_97d36796_35544cuda3std3__45__cpo6cbeginE:
	.zero		1
	.type		_ZN39_INTERNAL_d9e285b0_4_k_cu_97d36796_35544cuda3std3__48in_placeE,@object
	.size		_ZN39_INTERNAL_d9e285b0_4_k_cu_97d36796_35544cuda3std3__48in_placeE,(_ZN39_INTERNAL_d9e285b0_4_k_cu_97d36796_35544cuda3std6ranges3__45__cpo9iter_moveE - _ZN39_INTERNAL_d9e285b0_4_k_cu_97d36796_35544cuda3std3__48in_placeE)
_ZN39_INTERNAL_d9e285b0_4_k_cu_97d36796_35544cuda3std3__48in_placeE:
	.zero		1
	.type		_ZN39_INTERNAL_d9e285b0_4_k_cu_97d36796_35544cuda3std6ranges3__45__cpo9iter_moveE,@object
	.size		_ZN39_INTERNAL_d9e285b0_4_k_cu_97d36796_35544cuda3std6ranges3__45__cpo9iter_moveE,(_ZN39_INTERNAL_d9e285b0_4_k_cu_97d36796_35544cuda3std3__45__cpo5beginE - _ZN39_INTERNAL_d9e285b0_4_k_cu_97d36796_35544cuda3std6ranges3__45__cpo9iter_moveE)
_ZN39_INTERNAL_d9e285b0_4_k_cu_97d36796_35544cuda3std6ranges3__45__cpo9iter_moveE:
	.zero		1
	.type		_ZN39_INTERNAL_d9e285b0_4_k_cu_97d36796_35544cuda3std3__45__cpo5beginE,@object
	.size		_ZN39_INTERNAL_d9e285b0_4_k_cu_97d36796_35544cuda3std3__45__cpo5beginE,(_ZN39_INTERNAL_d9e285b0_4_k_cu_97d36796_35544cuda3std3__441_GLOBAL__N__d9e285b0_4_k_cu_97d36796_35546ignoreE - _ZN39_INTERNAL_d9e285b0_4_k_cu_97d36796_35544cuda3std3__45__cpo5beginE)
_ZN39_INTERNAL_d9e285b0_4_k_cu_97d36796_35544cuda3std3__45__cpo5beginE:
	.zero		1
	.type		_ZN39_INTERNAL_d9e285b0_4_k_cu_97d36796_35544cuda3std3__441_GLOBAL__N__d9e285b0_4_k_cu_97d36796_35546ignoreE,@object
	.size		_ZN39_INTERNAL_d9e285b0_4_k_cu_97d36796_35544cuda3std3__441_GLOBAL__N__d9e285b0_4_k_cu_97d36796_35546ignoreE,(_ZN39_INTERNAL_d9e285b0_4_k_cu_97d36796_35544cute7productE - _ZN39_INTERNAL_d9e285b0_4_k_cu_97d36796_35544cuda3std3__441_GLOBAL__N__d9e285b0_4_k_cu_97d36796_35546ignoreE)
_ZN39_INTERNAL_d9e285b0_4_k_cu_97d36796_35544cuda3std3__441_GLOBAL__N__d9e285b0_4_k_cu_97d36796_35546ignoreE:
	.zero		1
	.type		_ZN39_INTERNAL_d9e285b0_4_k_cu_97d36796_35544cute7productE,@object
	.size		_ZN39_INTERNAL_d9e285b0_4_k_cu_97d36796_35544cute7productE,(_ZN39_INTERNAL_d9e285b0_4_k_cu_97d36796_35544cuda3std3__45__cpo3endE - _ZN39_INTERNAL_d9e285b0_4_k_cu_97d36796_35544cute7productE)
_ZN39_INTERNAL_d9e285b0_4_k_cu_97d36796_35544cute7productE:
	.zero		1
	.type		_ZN39_INTERNAL_d9e285b0_4_k_cu_97d36796_35544cuda3std3__45__cpo3endE,@object
	.size		_ZN39_INTERNAL_d9e285b0_4_k_cu_97d36796_35544cuda3std3__45__cpo3endE,(_ZN39_INTERNAL_d9e285b0_4_k_cu_97d36796_35544cuda3std3__419piecewise_constructE - _ZN39_INTERNAL_d9e285b0_4_k_cu_97d36796_35544cuda3std3__45__cpo3endE)
_ZN39_INTERNAL_d9e285b0_4_k_cu_97d36796_35544cuda3std3__45__cpo3endE:
	.zero		1
	.type		_ZN39_INTERNAL_d9e285b0_4_k_cu_97d36796_35544cuda3std3__419piecewise_constructE,@object
	.size		_ZN39_INTERNAL_d9e285b0_4_k_cu_97d36796_35544cuda3std3__419piecewise_constructE,(_ZN39_INTERNAL_d9e285b0_4_k_cu_97d36796_35544cuda3std3__45__cpo4cendE - _ZN39_INTERNAL_d9e285b0_4_k_cu_97d36796_35544cuda3std3__419piecewise_constructE)
_ZN39_INTERNAL_d9e285b0_4_k_cu_97d36796_35544cuda3std3__419piecewise_constructE:
	.zero		1
	.type		_ZN39_INTERNAL_d9e285b0_4_k_cu_97d36796_35544cuda3std3__45__cpo4cendE,@object
	.size		_ZN39_INTERNAL_d9e285b0_4_k_cu_97d36796_35544cuda3std3__45__cpo4cendE,(_ZN39_INTERNAL_d9e285b0_4_k_cu_97d36796_35544cuda3std6ranges3__45__cpo4swapE - _ZN39_INTERNAL_d9e285b0_4_k_cu_97d36796_35544cuda3std3__45__cpo4cendE)
_ZN39_INTERNAL_d9e285b0_4_k_cu_97d36796_35544cuda3std3__45__cpo4cendE:
	.zero		1
	.type		_ZN39_INTERNAL_d9e285b0_4_k_cu_97d36796_35544cuda3std6ranges3__45__cpo4swapE,@object
	.size		_ZN39_INTERNAL_d9e285b0_4_k_cu_97d36796_35544cuda3std6ranges3__45__cpo4swapE,(.L_8 - _ZN39_INTERNAL_d9e285b0_4_k_cu_97d36796_35544cuda3std6ranges3__45__cpo4swapE)
_ZN39_INTERNAL_d9e285b0_4_k_cu_97d36796_35544cuda3std6ranges3__45__cpo4swapE:
	.zero		1
.L_8:


//--------------------- .nv.constant0._ZN7cutlass13device_kernelINS_4gemm6kernel13GemmUniversalIN4cute5tupleIJiiiiEEENS1_10collective13CollectiveMmaINS1_34MainloopSm90TmaGmmaWarpSpecializedILi5ENS5_IJNS4_1CILi2EEENSA_ILi1EEESC_EEENS1_35KernelTmaWarpSpecializedCooperativeEEENS5_IJNSA_ILi512EEENSA_ILi128EEENSA_ILi32EEEEEENS_10bfloat16_tENS5_IJlSC_lEEESK_SL_NS4_8TiledMMAINS4_8MMA_AtomIJNS4_4SM904GMMA28MMA_64x128x16_F32BF16BF16_SSILNSP_5MajorE0ELSR_0ELNSP_7ScaleInE1ELSS_1EEEEEENS4_6LayoutISD_NS5_IJSC_NSA_ILi0EEESW_EEEEENS5_IJNS4_10UnderscoreESZ_SZ_EEEEENS4_13SM90_TMA_LOADENS4_14ComposedLayoutINS4_7SwizzleILi2ELi4ELi3EEENS4_18smem_ptr_flag_bitsILi16EEENSV_INS5_IJNSA_ILi8EEESI_EEENS5_IJSI_SC_EEEEEEEvNS4_8identityENS4_23SM90_TMA_LOAD_MULTICASTES1C_vS1D_EENS_8epilogue10collective6detail29Sm90TmaWarpSpecializedAdapterINS1H_15DefaultEpilogueISK_SL_SL_NS1G_6thread17LinearCombinationISK_Li1EffLNS1L_9ScaleType4KindE0ELNS_15FloatRoundStyleE2ESK_EENS1_15EpilogueDefaultEEEEEvvEEEEvNT_6ParamsE --------------------------
	.section	.nv.constant0._ZN7cutlass13device_kernelINS_4gemm6kernel13GemmUniversalIN4cute5tupleIJiiiiEEENS1_10collective13CollectiveMmaINS1_34MainloopSm90TmaGmmaWarpSpecializedILi5ENS5_IJNS4_1CILi2EEENSA_ILi1EEESC_EEENS1_35KernelTmaWarpSpecializedCooperativeEEENS5_IJNSA_ILi512EEENSA_ILi128EEENSA_ILi32EEEEEENS_10bfloat16_tENS5_IJlSC_lEEESK_SL_NS4_8TiledMMAINS4_8MMA_AtomIJNS4_4SM904GMMA28MMA_64x128x16_F32BF16BF16_SSILNSP_5MajorE0ELSR_0ELNSP_7ScaleInE1ELSS_1EEEEEENS4_6LayoutISD_NS5_IJSC_NSA_ILi0EEESW_EEEEENS5_IJNS4_10UnderscoreESZ_SZ_EEEEENS4_13SM90_TMA_LOADENS4_14ComposedLayoutINS4_7SwizzleILi2ELi4ELi3EEENS4_18smem_ptr_flag_bitsILi16EEENSV_INS5_IJNSA_ILi8EEESI_EEENS5_IJSI_SC_EEEEEEEvNS4_8identityENS4_23SM90_TMA_LOAD_MULTICASTES1C_vS1D_EENS_8epilogue10collective6detail29Sm90TmaWarpSpecializedAdapterINS1H_15DefaultEpilogueISK_SL_SL_NS1G_6thread17LinearCombinationISK_Li1EffLNS1L_9ScaleType4KindE0ELNS_15FloatRoundStyleE2ESK_EENS1_15EpilogueDefaultEEEEEvvEEEEvNT_6ParamsE,"a",@progbits
	.sectionflags	@""
	.align	4
.nv.constant0._ZN7cutlass13device_kernelINS_4gemm6kernel13GemmUniversalIN4cute5tupleIJiiiiEEENS1_10collective13CollectiveMmaINS1_34MainloopSm90TmaGmmaWarpSpecializedILi5ENS5_IJNS4_1CILi2EEENSA_ILi1EEESC_EEENS1_35KernelTmaWarpSpecializedCooperativeEEENS5_IJNSA_ILi512EEENSA_ILi128EEENSA_ILi32EEEEEENS_10bfloat16_tENS5_IJlSC_lEEESK_SL_NS4_8TiledMMAINS4_8MMA_AtomIJNS4_4SM904GMMA28MMA_64x128x16_F32BF16BF16_SSILNSP_5MajorE0ELSR_0ELNSP_7ScaleInE1ELSS_1EEEEEENS4_6LayoutISD_NS5_IJSC_NSA_ILi0EEESW_EEEEENS5_IJNS4_10UnderscoreESZ_SZ_EEEEENS4_13SM90_TMA_LOADENS4_14ComposedLayoutINS4_7SwizzleILi2ELi4ELi3EEENS4_18smem_ptr_flag_bitsILi16EEENSV_INS5_IJNSA_ILi8EEESI_EEENS5_IJSI_SC_EEEEEEEvNS4_8identityENS4_23SM90_TMA_LOAD_MULTICASTES1C_vS1D_EENS_8epilogue10collective6detail29Sm90TmaWarpSpecializedAdapterINS1H_15DefaultEpilogueISK_SL_SL_NS1G_6thread17LinearCombinationISK_Li1EffLNS1L_9ScaleType4KindE0ELNS_15FloatRoundStyleE2ESK_EENS1_15EpilogueDefaultEEEEEvvEEEEvNT_6ParamsE:
	.zero		1664


//--------------------- SYMBOLS --------------------------

	.type		.nv.reservedSmem.offset0,@object
	.size		.nv.reservedSmem.offset0,0x4
	.type		__assertfail,@function
